//
// Generated by NVIDIA NVVM Compiler
//
// Compiler Build ID: CL-36424714
// Cuda compilation tools, release 13.0, V13.0.88
// Based on NVVM 20.0.0
//

.version 9.0
.target sm_100
.address_size 64

	// .globl	_Z26fused_moe_w8a8_smem_kernelILi16ELi32ELi8ELi4ELi1ELi4EEvPK13__nv_fp8_e4m3PKfS2_S4_P13__nv_bfloat16PKiS8_S8_iiii
// _ZZ26fused_moe_w8a8_smem_kernelILi16ELi32ELi8ELi4ELi1ELi4EEvPK13__nv_fp8_e4m3PKfS2_S4_P13__nv_bfloat16PKiS8_S8_iiiiE3s_w has been demoted
// _ZZ26fused_moe_w8a8_smem_kernelILi16ELi32ELi8ELi4ELi1ELi4EEvPK13__nv_fp8_e4m3PKfS2_S4_P13__nv_bfloat16PKiS8_S8_iiiiE3s_x has been demoted

.visible .entry _Z26fused_moe_w8a8_smem_kernelILi16ELi32ELi8ELi4ELi1ELi4EEvPK13__nv_fp8_e4m3PKfS2_S4_P13__nv_bfloat16PKiS8_S8_iiii(
	.param .u64 .ptr .align 1 _Z26fused_moe_w8a8_smem_kernelILi16ELi32ELi8ELi4ELi1ELi4EEvPK13__nv_fp8_e4m3PKfS2_S4_P13__nv_bfloat16PKiS8_S8_iiii_param_0,
	.param .u64 .ptr .align 1 _Z26fused_moe_w8a8_smem_kernelILi16ELi32ELi8ELi4ELi1ELi4EEvPK13__nv_fp8_e4m3PKfS2_S4_P13__nv_bfloat16PKiS8_S8_iiii_param_1,
	.param .u64 .ptr .align 1 _Z26fused_moe_w8a8_smem_kernelILi16ELi32ELi8ELi4ELi1ELi4EEvPK13__nv_fp8_e4m3PKfS2_S4_P13__nv_bfloat16PKiS8_S8_iiii_param_2,
	.param .u64 .ptr .align 1 _Z26fused_moe_w8a8_smem_kernelILi16ELi32ELi8ELi4ELi1ELi4EEvPK13__nv_fp8_e4m3PKfS2_S4_P13__nv_bfloat16PKiS8_S8_iiii_param_3,
	.param .u64 .ptr .align 1 _Z26fused_moe_w8a8_smem_kernelILi16ELi32ELi8ELi4ELi1ELi4EEvPK13__nv_fp8_e4m3PKfS2_S4_P13__nv_bfloat16PKiS8_S8_iiii_param_4,
	.param .u64 .ptr .align 1 _Z26fused_moe_w8a8_smem_kernelILi16ELi32ELi8ELi4ELi1ELi4EEvPK13__nv_fp8_e4m3PKfS2_S4_P13__nv_bfloat16PKiS8_S8_iiii_param_5,
	.param .u64 .ptr .align 1 _Z26fused_moe_w8a8_smem_kernelILi16ELi32ELi8ELi4ELi1ELi4EEvPK13__nv_fp8_e4m3PKfS2_S4_P13__nv_bfloat16PKiS8_S8_iiii_param_6,
	.param .u64 .ptr .align 1 _Z26fused_moe_w8a8_smem_kernelILi16ELi32ELi8ELi4ELi1ELi4EEvPK13__nv_fp8_e4m3PKfS2_S4_P13__nv_bfloat16PKiS8_S8_iiii_param_7,
	.param .u32 _Z26fused_moe_w8a8_smem_kernelILi16ELi32ELi8ELi4ELi1ELi4EEvPK13__nv_fp8_e4m3PKfS2_S4_P13__nv_bfloat16PKiS8_S8_iiii_param_8,
	.param .u32 _Z26fused_moe_w8a8_smem_kernelILi16ELi32ELi8ELi4ELi1ELi4EEvPK13__nv_fp8_e4m3PKfS2_S4_P13__nv_bfloat16PKiS8_S8_iiii_param_9,
	.param .u32 _Z26fused_moe_w8a8_smem_kernelILi16ELi32ELi8ELi4ELi1ELi4EEvPK13__nv_fp8_e4m3PKfS2_S4_P13__nv_bfloat16PKiS8_S8_iiii_param_10,
	.param .u32 _Z26fused_moe_w8a8_smem_kernelILi16ELi32ELi8ELi4ELi1ELi4EEvPK13__nv_fp8_e4m3PKfS2_S4_P13__nv_bfloat16PKiS8_S8_iiii_param_11
)
{
	.local .align 8 .b8 	__local_depot0[8];
	.reg .b64 	%SP;
	.reg .b64 	%SPL;
	.reg .pred 	%p<46>;
	.reg .b16 	%rs<5>;
	.reg .b32 	%r<378>;
	.reg .b32 	%f<97>;
	.reg .b64 	%rd<115>;
	// demoted variable
	.shared .align 128 .b8 _ZZ26fused_moe_w8a8_smem_kernelILi16ELi32ELi8ELi4ELi1ELi4EEvPK13__nv_fp8_e4m3PKfS2_S4_P13__nv_bfloat16PKiS8_S8_iiiiE3s_w[4096];
	// demoted variable
	.shared .align 128 .b8 _ZZ26fused_moe_w8a8_smem_kernelILi16ELi32ELi8ELi4ELi1ELi4EEvPK13__nv_fp8_e4m3PKfS2_S4_P13__nv_bfloat16PKiS8_S8_iiiiE3s_x[2048];
	mov.u64 	%SPL, __local_depot0;
	ld.param.u64 	%rd9, [_Z26fused_moe_w8a8_smem_kernelILi16ELi32ELi8ELi4ELi1ELi4EEvPK13__nv_fp8_e4m3PKfS2_S4_P13__nv_bfloat16PKiS8_S8_iiii_param_0];
	ld.param.u64 	%rd13, [_Z26fused_moe_w8a8_smem_kernelILi16ELi32ELi8ELi4ELi1ELi4EEvPK13__nv_fp8_e4m3PKfS2_S4_P13__nv_bfloat16PKiS8_S8_iiii_param_1];
	ld.param.u64 	%rd10, [_Z26fused_moe_w8a8_smem_kernelILi16ELi32ELi8ELi4ELi1ELi4EEvPK13__nv_fp8_e4m3PKfS2_S4_P13__nv_bfloat16PKiS8_S8_iiii_param_2];
	ld.param.u64 	%rd11, [_Z26fused_moe_w8a8_smem_kernelILi16ELi32ELi8ELi4ELi1ELi4EEvPK13__nv_fp8_e4m3PKfS2_S4_P13__nv_bfloat16PKiS8_S8_iiii_param_3];
	ld.param.u64 	%rd14, [_Z26fused_moe_w8a8_smem_kernelILi16ELi32ELi8ELi4ELi1ELi4EEvPK13__nv_fp8_e4m3PKfS2_S4_P13__nv_bfloat16PKiS8_S8_iiii_param_4];
	ld.param.u64 	%rd12, [_Z26fused_moe_w8a8_smem_kernelILi16ELi32ELi8ELi4ELi1ELi4EEvPK13__nv_fp8_e4m3PKfS2_S4_P13__nv_bfloat16PKiS8_S8_iiii_param_5];
	ld.param.u64 	%rd15, [_Z26fused_moe_w8a8_smem_kernelILi16ELi32ELi8ELi4ELi1ELi4EEvPK13__nv_fp8_e4m3PKfS2_S4_P13__nv_bfloat16PKiS8_S8_iiii_param_6];
	ld.param.u64 	%rd16, [_Z26fused_moe_w8a8_smem_kernelILi16ELi32ELi8ELi4ELi1ELi4EEvPK13__nv_fp8_e4m3PKfS2_S4_P13__nv_bfloat16PKiS8_S8_iiii_param_7];
	ld.param.u32 	%r107, [_Z26fused_moe_w8a8_smem_kernelILi16ELi32ELi8ELi4ELi1ELi4EEvPK13__nv_fp8_e4m3PKfS2_S4_P13__nv_bfloat16PKiS8_S8_iiii_param_8];
	ld.param.u32 	%r108, [_Z26fused_moe_w8a8_smem_kernelILi16ELi32ELi8ELi4ELi1ELi4EEvPK13__nv_fp8_e4m3PKfS2_S4_P13__nv_bfloat16PKiS8_S8_iiii_param_9];
	ld.param.u32 	%r109, [_Z26fused_moe_w8a8_smem_kernelILi16ELi32ELi8ELi4ELi1ELi4EEvPK13__nv_fp8_e4m3PKfS2_S4_P13__nv_bfloat16PKiS8_S8_iiii_param_10];
	ld.param.u32 	%r110, [_Z26fused_moe_w8a8_smem_kernelILi16ELi32ELi8ELi4ELi1ELi4EEvPK13__nv_fp8_e4m3PKfS2_S4_P13__nv_bfloat16PKiS8_S8_iiii_param_11];
	cvta.to.global.u64 	%rd1, %rd13;
	cvta.to.global.u64 	%rd2, %rd14;
	cvta.to.global.u64 	%rd17, %rd16;
	cvta.to.global.u64 	%rd18, %rd15;
	add.u64 	%rd3, %SPL, 0;
	mov.u32 	%r1, %ctaid.x;
	mov.u32 	%r2, %ntid.x;
	mov.u32 	%r3, %tid.x;
	mad.lo.s32 	%r111, %r1, %r2, %r3;
	mov.u32 	%r112, %ctaid.y;
	mov.u32 	%r4, %ntid.y;
	mov.u32 	%r5, %tid.y;
	mad.lo.s32 	%r113, %r112, %r4, %r5;
	mul.wide.u32 	%rd20, %r113, 4;
	add.s64 	%rd21, %rd18, %rd20;
	ld.global.nc.u32 	%r6, [%rd21];
	mul.lo.s32 	%r114, %r110, %r109;
	mul.lo.s32 	%r115, %r114, %r6;
	cvt.s64.s32 	%rd4, %r115;
	shr.u32 	%r116, %r111, 2;
	and.b32  	%r7, %r116, 1073741816;
	shr.u32 	%r117, %r3, 2;
	and.b32  	%r8, %r117, 7;
	shl.b32 	%r9, %r113, 4;
	ld.global.nc.u32 	%r118, [%rd17];
	setp.ge.s32 	%p1, %r9, %r118;
	@%p1 bra 	$L__BB0_60;
	cvta.to.global.u64 	%rd22, %rd12;
	add.s32 	%r119, %r9, %r8;
	mul.wide.u32 	%rd23, %r119, 4;
	add.s64 	%rd24, %rd22, %rd23;
	ld.global.nc.u32 	%r10, [%rd24];
	ld.global.nc.u32 	%r11, [%rd24+32];
	st.local.v2.u32 	[%rd3], {%r10, %r11};
	shr.s32 	%r120, %r109, 31;
	shr.u32 	%r121, %r120, 25;
	add.s32 	%r122, %r109, %r121;
	shr.s32 	%r12, %r122, 7;
	setp.lt.s32 	%p2, %r109, 128;
	mov.f32 	%f89, 0f00000000;
	mov.f32 	%f90, %f89;
	mov.f32 	%f91, %f89;
	mov.f32 	%f92, %f89;
	@%p2 bra 	$L__BB0_56;
	shr.s32 	%r125, %r110, 31;
	shr.u32 	%r126, %r125, 25;
	add.s32 	%r127, %r110, %r126;
	shr.s32 	%r128, %r127, 7;
	mad.lo.s32 	%r13, %r5, %r2, %r3;
	shl.b32 	%r14, %r13, 4;
	shl.b32 	%r15, %r1, 5;
	mul.lo.s32 	%r129, %r4, %r2;
	shl.b32 	%r16, %r129, 4;
	add.s32 	%r130, %r7, %r8;
	shr.u32 	%r131, %r130, 7;
	mad.lo.s32 	%r132, %r6, %r128, %r131;
	mul.lo.s32 	%r17, %r132, %r12;
	shl.b32 	%r133, %r3, 5;
	and.b32  	%r134, %r133, 896;
	shl.b32 	%r135, %r3, 1;
	and.b32  	%r136, %r135, 48;
	shl.b32 	%r137, %r3, 7;
	and.b32  	%r138, %r137, 896;
	and.b32  	%r139, %r133, 31744;
	or.b32  	%r140, %r139, %r138;
	or.b32  	%r141, %r140, %r136;
	add.s32 	%r18, %r16, %r14;
	max.u32 	%r142, %r18, 4096;
	sub.s32 	%r143, %r142, %r16;
	setp.ne.s32 	%p3, %r143, %r14;
	selp.u32 	%r144, 1, 0, %p3;
	or.b32  	%r145, %r14, %r144;
	sub.s32 	%r146, %r143, %r145;
	div.u32 	%r147, %r146, %r16;
	add.s32 	%r19, %r147, %r144;
	max.u32 	%r148, %r18, 2048;
	sub.s32 	%r149, %r148, %r16;
	setp.ne.s32 	%p4, %r149, %r14;
	selp.u32 	%r150, 1, 0, %p4;
	or.b32  	%r151, %r14, %r150;
	sub.s32 	%r152, %r149, %r151;
	div.u32 	%r153, %r152, %r16;
	add.s32 	%r20, %r153, %r150;
	and.b32  	%r21, %r19, 3;
	shr.u32 	%r154, %r13, 3;
	add.s32 	%r155, %r15, %r154;
	and.b32  	%r22, %r14, 112;
	shl.b32 	%r156, %r13, 1;
	and.b32  	%r157, %r156, 112;
	xor.b32  	%r158, %r157, %r14;
	mov.u32 	%r159, _ZZ26fused_moe_w8a8_smem_kernelILi16ELi32ELi8ELi4ELi1ELi4EEvPK13__nv_fp8_e4m3PKfS2_S4_P13__nv_bfloat16PKiS8_S8_iiiiE3s_w;
	add.s32 	%r23, %r159, %r158;
	mul.lo.s32 	%r160, %r155, %r109;
	cvt.s64.s32 	%rd25, %r160;
	add.s64 	%rd5, %rd4, %rd25;
	shr.u32 	%r161, %r18, 7;
	add.s32 	%r162, %r15, %r161;
	and.b32  	%r24, %r18, 112;
	shr.u32 	%r163, %r18, 3;
	and.b32  	%r164, %r163, 112;
	xor.b32  	%r165, %r164, %r18;
	add.s32 	%r25, %r159, %r165;
	mul.lo.s32 	%r166, %r162, %r109;
	cvt.s64.s32 	%rd26, %r166;
	add.s64 	%rd6, %rd4, %rd26;
	add.s32 	%r26, %r18, %r16;
	shr.u32 	%r167, %r26, 7;
	add.s32 	%r168, %r15, %r167;
	and.b32  	%r27, %r26, 112;
	shr.u32 	%r169, %r26, 3;
	and.b32  	%r170, %r169, 112;
	xor.b32  	%r171, %r170, %r26;
	add.s32 	%r28, %r159, %r171;
	mul.lo.s32 	%r172, %r168, %r109;
	cvt.s64.s32 	%rd27, %r172;
	add.s64 	%rd7, %rd4, %rd27;
	add.s32 	%r29, %r26, %r16;
	and.b32  	%r30, %r20, 3;
	mov.u32 	%r173, _ZZ26fused_moe_w8a8_smem_kernelILi16ELi32ELi8ELi4ELi1ELi4EEvPK13__nv_fp8_e4m3PKfS2_S4_P13__nv_bfloat16PKiS8_S8_iiiiE3s_x;
	add.s32 	%r31, %r173, %r14;
	add.s32 	%r32, %r31, %r16;
	add.s32 	%r174, %r173, %r134;
	shl.b32 	%r175, %r3, 2;
	and.b32  	%r176, %r175, 12;
	add.s32 	%r33, %r174, %r176;
	shr.u32 	%r177, %r138, 3;
	xor.b32  	%r178, %r177, %r141;
	add.s32 	%r34, %r159, %r178;
	add.s32 	%r179, %r141, 32;
	shr.u32 	%r180, %r179, 3;
	and.b32  	%r181, %r180, 112;
	xor.b32  	%r182, %r181, %r179;
	add.s32 	%r35, %r159, %r182;
	or.b32  	%r183, %r141, 64;
	xor.b32  	%r184, %r177, %r183;
	add.s32 	%r36, %r159, %r184;
	add.s32 	%r185, %r141, 96;
	shr.u32 	%r186, %r185, 3;
	and.b32  	%r187, %r186, 112;
	xor.b32  	%r188, %r187, %r185;
	add.s32 	%r37, %r159, %r188;
	shl.b32 	%r38, %r129, 5;
	shl.b32 	%r39, %r129, 6;
	mul.lo.s32 	%r40, %r129, 48;
	cvta.to.global.u64 	%rd8, %rd11;
	mov.f32 	%f92, 0f00000000;
	mov.b32 	%r350, 0;
	mov.f32 	%f91, %f92;
	mov.f32 	%f90, %f92;
	mov.f32 	%f89, %f92;
$L__BB0_3:
	setp.gt.u32 	%p5, %r13, 255;
	shl.b32 	%r46, %r350, 7;
	@%p5 bra 	$L__BB0_11;
	setp.eq.s32 	%p6, %r21, 3;
	mov.u32 	%r355, %r14;
	@%p6 bra 	$L__BB0_8;
	setp.eq.s32 	%p7, %r21, 0;
	add.s32 	%r190, %r46, %r22;
	cvt.u64.u32 	%rd29, %r190;
	add.s64 	%rd30, %rd5, %rd29;
	add.s64 	%rd28, %rd10, %rd30;
	// begin inline asm
	cp.async.cg.shared.global.L2::128B [%r23], [%rd28], 16;

	// end inline asm
	mov.u32 	%r355, %r18;
	@%p7 bra 	$L__BB0_8;
	setp.eq.s32 	%p8, %r21, 1;
	add.s32 	%r192, %r46, %r24;
	cvt.u64.u32 	%rd32, %r192;
	add.s64 	%rd33, %rd6, %rd32;
	add.s64 	%rd31, %rd10, %rd33;
	// begin inline asm
	cp.async.cg.shared.global.L2::128B [%r25], [%rd31], 16;

	// end inline asm
	mov.u32 	%r355, %r26;
	@%p8 bra 	$L__BB0_8;
	add.s32 	%r194, %r46, %r27;
	cvt.u64.u32 	%rd35, %r194;
	add.s64 	%rd36, %rd7, %rd35;
	add.s64 	%rd34, %rd10, %rd36;
	// begin inline asm
	cp.async.cg.shared.global.L2::128B [%r28], [%rd34], 16;

	// end inline asm
	mov.u32 	%r355, %r29;
$L__BB0_8:
	setp.lt.u32 	%p9, %r19, 3;
	@%p9 bra 	$L__BB0_11;
	add.s32 	%r359, %r38, %r355;
	add.s32 	%r358, %r40, %r355;
	add.s32 	%r357, %r16, %r355;
$L__BB0_10:
	shr.u32 	%r199, %r355, 7;
	add.s32 	%r200, %r15, %r199;
	and.b32  	%r201, %r355, 112;
	add.s32 	%r202, %r46, %r201;
	shr.u32 	%r203, %r355, 3;
	and.b32  	%r204, %r203, 112;
	xor.b32  	%r205, %r204, %r355;
	mov.u32 	%r206, _ZZ26fused_moe_w8a8_smem_kernelILi16ELi32ELi8ELi4ELi1ELi4EEvPK13__nv_fp8_e4m3PKfS2_S4_P13__nv_bfloat16PKiS8_S8_iiiiE3s_w;
	add.s32 	%r195, %r206, %r205;
	mul.lo.s32 	%r207, %r200, %r109;
	cvt.s64.s32 	%rd41, %r207;
	cvt.u64.u32 	%rd42, %r202;
	add.s64 	%rd43, %rd42, %rd4;
	add.s64 	%rd44, %rd43, %rd41;
	add.s64 	%rd37, %rd10, %rd44;
	// begin inline asm
	cp.async.cg.shared.global.L2::128B [%r195], [%rd37], 16;

	// end inline asm
	add.s32 	%r208, %r355, %r16;
	shr.u32 	%r209, %r357, 7;
	add.s32 	%r210, %r15, %r209;
	and.b32  	%r211, %r357, 112;
	add.s32 	%r212, %r46, %r211;
	shr.u32 	%r213, %r357, 3;
	and.b32  	%r214, %r213, 112;
	xor.b32  	%r215, %r214, %r357;
	add.s32 	%r196, %r206, %r215;
	mul.lo.s32 	%r216, %r210, %r109;
	cvt.s64.s32 	%rd45, %r216;
	cvt.u64.u32 	%rd46, %r212;
	add.s64 	%rd47, %rd46, %rd4;
	add.s64 	%rd48, %rd47, %rd45;
	add.s64 	%rd38, %rd10, %rd48;
	// begin inline asm
	cp.async.cg.shared.global.L2::128B [%r196], [%rd38], 16;

	// end inline asm
	add.s32 	%r217, %r208, %r16;
	shr.u32 	%r218, %r359, 7;
	add.s32 	%r219, %r15, %r218;
	and.b32  	%r220, %r359, 112;
	add.s32 	%r221, %r46, %r220;
	shr.u32 	%r222, %r359, 3;
	and.b32  	%r223, %r222, 112;
	xor.b32  	%r224, %r223, %r359;
	add.s32 	%r197, %r206, %r224;
	mul.lo.s32 	%r225, %r219, %r109;
	cvt.s64.s32 	%rd49, %r225;
	cvt.u64.u32 	%rd50, %r221;
	add.s64 	%rd51, %rd50, %rd4;
	add.s64 	%rd52, %rd51, %rd49;
	add.s64 	%rd39, %rd10, %rd52;
	// begin inline asm
	cp.async.cg.shared.global.L2::128B [%r197], [%rd39], 16;

	// end inline asm
	add.s32 	%r226, %r217, %r16;
	shr.u32 	%r227, %r358, 7;
	add.s32 	%r228, %r15, %r227;
	and.b32  	%r229, %r358, 112;
	add.s32 	%r230, %r46, %r229;
	shr.u32 	%r231, %r358, 3;
	and.b32  	%r232, %r231, 112;
	xor.b32  	%r233, %r232, %r358;
	add.s32 	%r198, %r206, %r233;
	mul.lo.s32 	%r234, %r228, %r109;
	cvt.s64.s32 	%rd53, %r234;
	cvt.u64.u32 	%rd54, %r230;
	add.s64 	%rd55, %rd54, %rd4;
	add.s64 	%rd56, %rd55, %rd53;
	add.s64 	%rd40, %rd10, %rd56;
	// begin inline asm
	cp.async.cg.shared.global.L2::128B [%r198], [%rd40], 16;

	// end inline asm
	add.s32 	%r355, %r226, %r16;
	add.s32 	%r359, %r359, %r39;
	add.s32 	%r358, %r358, %r39;
	add.s32 	%r357, %r357, %r39;
	setp.lt.u32 	%p10, %r355, 4096;
	@%p10 bra 	$L__BB0_10;
$L__BB0_11:
	setp.gt.u32 	%p11, %r13, 127;
	@%p11 bra 	$L__BB0_31;
	setp.eq.s32 	%p12, %r30, 3;
	mov.u32 	%r356, %r14;
	@%p12 bra 	$L__BB0_21;
	shr.u32 	%r235, %r13, 6;
	mul.wide.u32 	%rd57, %r235, 4;
	add.s64 	%rd58, %rd3, %rd57;
	ld.local.u32 	%r236, [%rd58];
	div.s32 	%r237, %r236, %r107;
	shr.u32 	%r238, %r13, 1;
	and.b32  	%r239, %r238, 60;
	shfl.sync.idx.b32	%r51|%p13, %r237, %r239, 31, -1;
	setp.ge.s32 	%p14, %r51, %r108;
	@%p14 bra 	$L__BB0_15;
	add.s32 	%r241, %r46, %r22;
	mul.lo.s32 	%r242, %r51, %r109;
	cvt.s64.s32 	%rd60, %r242;
	cvt.u64.u32 	%rd61, %r241;
	add.s64 	%rd62, %rd60, %rd61;
	add.s64 	%rd59, %rd9, %rd62;
	// begin inline asm
	cp.async.cg.shared.global.L2::128B [%r31], [%rd59], 16;

	// end inline asm
$L__BB0_15:
	setp.eq.s32 	%p15, %r30, 0;
	mov.u32 	%r356, %r18;
	@%p15 bra 	$L__BB0_21;
	shr.u32 	%r243, %r18, 10;
	mul.wide.u32 	%rd63, %r243, 4;
	add.s64 	%rd64, %rd3, %rd63;
	ld.local.u32 	%r244, [%rd64];
	div.s32 	%r245, %r244, %r107;
	shr.u32 	%r246, %r18, 5;
	and.b32  	%r247, %r246, 60;
	shfl.sync.idx.b32	%r52|%p16, %r245, %r247, 31, -1;
	setp.ge.s32 	%p17, %r52, %r108;
	@%p17 bra 	$L__BB0_18;
	add.s32 	%r249, %r46, %r24;
	mul.lo.s32 	%r250, %r52, %r109;
	cvt.s64.s32 	%rd66, %r250;
	cvt.u64.u32 	%rd67, %r249;
	add.s64 	%rd68, %rd66, %rd67;
	add.s64 	%rd65, %rd9, %rd68;
	// begin inline asm
	cp.async.cg.shared.global.L2::128B [%r32], [%rd65], 16;

	// end inline asm
$L__BB0_18:
	setp.eq.s32 	%p18, %r30, 1;
	mov.u32 	%r356, %r26;
	@%p18 bra 	$L__BB0_21;
	shr.u32 	%r251, %r26, 10;
	mul.wide.u32 	%rd69, %r251, 4;
	add.s64 	%rd70, %rd3, %rd69;
	ld.local.u32 	%r252, [%rd70];
	div.s32 	%r253, %r252, %r107;
	shr.u32 	%r254, %r26, 5;
	and.b32  	%r255, %r254, 60;
	shfl.sync.idx.b32	%r53|%p19, %r253, %r255, 31, -1;
	setp.ge.s32 	%p20, %r53, %r108;
	mov.u32 	%r356, %r29;
	@%p20 bra 	$L__BB0_21;
	add.s32 	%r256, %r32, %r16;
	add.s32 	%r257, %r46, %r27;
	mul.lo.s32 	%r258, %r53, %r109;
	cvt.s64.s32 	%rd72, %r258;
	cvt.u64.u32 	%rd73, %r257;
	add.s64 	%rd74, %rd72, %rd73;
	add.s64 	%rd71, %rd9, %rd74;
	// begin inline asm
	cp.async.cg.shared.global.L2::128B [%r256], [%rd71], 16;

	// end inline asm
	mov.u32 	%r356, %r29;
$L__BB0_21:
	setp.lt.u32 	%p21, %r20, 3;
	@%p21 bra 	$L__BB0_31;
$L__BB0_22:
	shr.u32 	%r259, %r356, 10;
	mul.wide.u32 	%rd75, %r259, 4;
	add.s64 	%rd76, %rd3, %rd75;
	ld.local.u32 	%r260, [%rd76];
	div.s32 	%r261, %r260, %r107;
	shr.u32 	%r262, %r356, 5;
	and.b32  	%r263, %r262, 60;
	shfl.sync.idx.b32	%r64|%p22, %r261, %r263, 31, -1;
	setp.ge.s32 	%p23, %r64, %r108;
	@%p23 bra 	$L__BB0_24;
	and.b32  	%r265, %r356, 112;
	add.s32 	%r266, %r46, %r265;
	mov.u32 	%r267, _ZZ26fused_moe_w8a8_smem_kernelILi16ELi32ELi8ELi4ELi1ELi4EEvPK13__nv_fp8_e4m3PKfS2_S4_P13__nv_bfloat16PKiS8_S8_iiiiE3s_x;
	add.s32 	%r264, %r267, %r356;
	mul.lo.s32 	%r268, %r64, %r109;
	cvt.s64.s32 	%rd78, %r268;
	cvt.u64.u32 	%rd79, %r266;
	add.s64 	%rd80, %rd78, %rd79;
	add.s64 	%rd77, %rd9, %rd80;
	// begin inline asm
	cp.async.cg.shared.global.L2::128B [%r264], [%rd77], 16;

	// end inline asm
$L__BB0_24:
	add.s32 	%r65, %r356, %r16;
	shr.u32 	%r269, %r65, 10;
	mul.wide.u32 	%rd81, %r269, 4;
	add.s64 	%rd82, %rd3, %rd81;
	ld.local.u32 	%r270, [%rd82];
	div.s32 	%r271, %r270, %r107;
	shr.u32 	%r272, %r65, 5;
	and.b32  	%r273, %r272, 60;
	shfl.sync.idx.b32	%r66|%p24, %r271, %r273, 31, -1;
	setp.ge.s32 	%p25, %r66, %r108;
	@%p25 bra 	$L__BB0_26;
	and.b32  	%r275, %r65, 112;
	add.s32 	%r276, %r46, %r275;
	mov.u32 	%r277, _ZZ26fused_moe_w8a8_smem_kernelILi16ELi32ELi8ELi4ELi1ELi4EEvPK13__nv_fp8_e4m3PKfS2_S4_P13__nv_bfloat16PKiS8_S8_iiiiE3s_x;
	add.s32 	%r274, %r277, %r65;
	mul.lo.s32 	%r278, %r66, %r109;
	cvt.s64.s32 	%rd84, %r278;
	cvt.u64.u32 	%rd85, %r276;
	add.s64 	%rd86, %rd84, %rd85;
	add.s64 	%rd83, %rd9, %rd86;
	// begin inline asm
	cp.async.cg.shared.global.L2::128B [%r274], [%rd83], 16;

	// end inline asm
$L__BB0_26:
	add.s32 	%r67, %r65, %r16;
	shr.u32 	%r279, %r67, 10;
	mul.wide.u32 	%rd87, %r279, 4;
	add.s64 	%rd88, %rd3, %rd87;
	ld.local.u32 	%r280, [%rd88];
	div.s32 	%r281, %r280, %r107;
	shr.u32 	%r282, %r67, 5;
	and.b32  	%r283, %r282, 60;
	shfl.sync.idx.b32	%r68|%p26, %r281, %r283, 31, -1;
	setp.ge.s32 	%p27, %r68, %r108;
	@%p27 bra 	$L__BB0_28;
	and.b32  	%r285, %r67, 112;
	add.s32 	%r286, %r46, %r285;
	mov.u32 	%r287, _ZZ26fused_moe_w8a8_smem_kernelILi16ELi32ELi8ELi4ELi1ELi4EEvPK13__nv_fp8_e4m3PKfS2_S4_P13__nv_bfloat16PKiS8_S8_iiiiE3s_x;
	add.s32 	%r284, %r287, %r67;
	mul.lo.s32 	%r288, %r68, %r109;
	cvt.s64.s32 	%rd90, %r288;
	cvt.u64.u32 	%rd91, %r286;
	add.s64 	%rd92, %rd90, %rd91;
	add.s64 	%rd89, %rd9, %rd92;
	// begin inline asm
	cp.async.cg.shared.global.L2::128B [%r284], [%rd89], 16;

	// end inline asm
$L__BB0_28:
	add.s32 	%r69, %r67, %r16;
	shr.u32 	%r289, %r69, 10;
	mul.wide.u32 	%rd93, %r289, 4;
	add.s64 	%rd94, %rd3, %rd93;
	ld.local.u32 	%r290, [%rd94];
	div.s32 	%r291, %r290, %r107;
	shr.u32 	%r292, %r69, 5;
	and.b32  	%r293, %r292, 60;
	shfl.sync.idx.b32	%r70|%p28, %r291, %r293, 31, -1;
	setp.ge.s32 	%p29, %r70, %r108;
	@%p29 bra 	$L__BB0_30;
	and.b32  	%r295, %r69, 112;
	add.s32 	%r296, %r46, %r295;
	mov.u32 	%r297, _ZZ26fused_moe_w8a8_smem_kernelILi16ELi32ELi8ELi4ELi1ELi4EEvPK13__nv_fp8_e4m3PKfS2_S4_P13__nv_bfloat16PKiS8_S8_iiiiE3s_x;
	add.s32 	%r294, %r297, %r69;
	mul.lo.s32 	%r298, %r70, %r109;
	cvt.s64.s32 	%rd96, %r298;
	cvt.u64.u32 	%rd97, %r296;
	add.s64 	%rd98, %rd96, %rd97;
	add.s64 	%rd95, %rd9, %rd98;
	// begin inline asm
	cp.async.cg.shared.global.L2::128B [%r294], [%rd95], 16;

	// end inline asm
$L__BB0_30:
	add.s32 	%r356, %r69, %r16;
	setp.lt.u32 	%p30, %r356, 2048;
	@%p30 bra 	$L__BB0_22;
$L__BB0_31:
	// begin inline asm
	cp.async.commit_group;

	// end inline asm
	div.s32 	%r72, %r10, %r107;
	setp.ge.s32 	%p31, %r72, %r108;
	@%p31 bra 	$L__BB0_33;
	mad.lo.s32 	%r299, %r72, %r12, %r350;
	mul.wide.s32 	%rd99, %r299, 4;
	add.s64 	%rd100, %rd1, %rd99;
	ld.global.nc.f32 	%f87, [%rd100];
$L__BB0_33:
	div.s32 	%r73, %r11, %r107;
	setp.ge.s32 	%p32, %r73, %r108;
	@%p32 bra 	$L__BB0_35;
	mad.lo.s32 	%r300, %r73, %r12, %r350;
	mul.wide.s32 	%rd101, %r300, 4;
	add.s64 	%rd102, %rd1, %rd101;
	ld.global.nc.f32 	%f88, [%rd102];
$L__BB0_35:
	add.s32 	%r301, %r350, %r17;
	mul.wide.s32 	%rd103, %r301, 4;
	add.s64 	%rd104, %rd8, %rd103;
	ld.global.nc.f32 	%f11, [%rd104];
	// begin inline asm
	cp.async.wait_group 0;

	// end inline asm
	bar.sync 	0;
	@%p31 bra 	$L__BB0_37;
	ld.shared.u32 	%r362, [%r33];
	ld.shared.u32 	%r363, [%r33+16];
$L__BB0_37:
	@%p32 bra 	$L__BB0_39;
	ld.shared.u32 	%r364, [%r33+1024];
	ld.shared.u32 	%r365, [%r33+1040];
$L__BB0_39:
	// begin inline asm
	ldmatrix.sync.aligned.m8n8.x2.shared.b16 {%r302, %r303}, [%r34];
	// end inline asm
	mov.f32 	%f51, 0f00000000;
	mov.f32 	%f52, %f51;
	mov.f32 	%f53, %f51;
	mov.f32 	%f54, %f51;
	// begin inline asm
	mma.sync.aligned.m16n8k32.row.col.f32.e4m3.e4m3.f32 {%f51, %f52, %f53, %f54}, {%r362, %r364, %r363, %r365}, {%r302, %r303}, {%f51, %f52, %f53, %f54};
	// end inline asm
	bar.sync 	0;
	@%p31 bra 	$L__BB0_41;
	ld.shared.u32 	%r362, [%r33+32];
	ld.shared.u32 	%r363, [%r33+48];
$L__BB0_41:
	@%p32 bra 	$L__BB0_43;
	ld.shared.u32 	%r364, [%r33+1056];
	ld.shared.u32 	%r365, [%r33+1072];
$L__BB0_43:
	// begin inline asm
	ldmatrix.sync.aligned.m8n8.x2.shared.b16 {%r311, %r312}, [%r35];
	// end inline asm
	// begin inline asm
	mma.sync.aligned.m16n8k32.row.col.f32.e4m3.e4m3.f32 {%f51, %f52, %f53, %f54}, {%r362, %r364, %r363, %r365}, {%r311, %r312}, {%f51, %f52, %f53, %f54};
	// end inline asm
	bar.sync 	0;
	@%p31 bra 	$L__BB0_45;
	ld.shared.u32 	%r362, [%r33+64];
	ld.shared.u32 	%r363, [%r33+80];
$L__BB0_45:
	@%p32 bra 	$L__BB0_47;
	ld.shared.u32 	%r364, [%r33+1088];
	ld.shared.u32 	%r365, [%r33+1104];
$L__BB0_47:
	// begin inline asm
	ldmatrix.sync.aligned.m8n8.x2.shared.b16 {%r320, %r321}, [%r36];
	// end inline asm
	// begin inline asm
	mma.sync.aligned.m16n8k32.row.col.f32.e4m3.e4m3.f32 {%f51, %f52, %f53, %f54}, {%r362, %r364, %r363, %r365}, {%r320, %r321}, {%f51, %f52, %f53, %f54};
	// end inline asm
	bar.sync 	0;
	@%p31 bra 	$L__BB0_49;
	ld.shared.u32 	%r362, [%r33+96];
	ld.shared.u32 	%r363, [%r33+112];
$L__BB0_49:
	@%p32 bra 	$L__BB0_51;
	ld.shared.u32 	%r364, [%r33+1120];
	ld.shared.u32 	%r365, [%r33+1136];
$L__BB0_51:
	// begin inline asm
	ldmatrix.sync.aligned.m8n8.x2.shared.b16 {%r329, %r330}, [%r37];
	// end inline asm
	// begin inline asm
	mma.sync.aligned.m16n8k32.row.col.f32.e4m3.e4m3.f32 {%f51, %f52, %f53, %f54}, {%r362, %r364, %r363, %r365}, {%r329, %r330}, {%f51, %f52, %f53, %f54};
	// end inline asm
	bar.sync 	0;
	@%p31 bra 	$L__BB0_53;
	mul.f32 	%f75, %f87, %f11;
	fma.rn.f32 	%f89, %f75, %f51, %f89;
	fma.rn.f32 	%f90, %f75, %f52, %f90;
$L__BB0_53:
	@%p32 bra 	$L__BB0_55;
	mul.f32 	%f76, %f88, %f11;
	fma.rn.f32 	%f91, %f76, %f53, %f91;
	fma.rn.f32 	%f92, %f76, %f54, %f92;
$L__BB0_55:
	add.s32 	%r350, %r350, 1;
	setp.ne.s32 	%p43, %r350, %r12;
	@%p43 bra 	$L__BB0_3;
$L__BB0_56:
	div.s32 	%r338, %r10, %r107;
	setp.ge.s32 	%p44, %r338, %r108;
	@%p44 bra 	$L__BB0_58;
	// begin inline asm
	{  cvt.rn.bf16.f32 %rs1, %f89;}

	// end inline asm
	// begin inline asm
	{  cvt.rn.bf16.f32 %rs2, %f90;}

	// end inline asm
	mul.lo.s32 	%r339, %r10, %r110;
	cvt.s64.s32 	%rd105, %r339;
	shl.b32 	%r340, %r3, 1;
	and.b32  	%r341, %r340, 6;
	add.s32 	%r342, %r7, %r341;
	cvt.u64.u32 	%rd106, %r342;
	add.s64 	%rd107, %rd106, %rd105;
	shl.b64 	%rd108, %rd107, 1;
	add.s64 	%rd109, %rd2, %rd108;
	mov.b32 	%r343, {%rs1, %rs2};
	st.global.u32 	[%rd109], %r343;
$L__BB0_58:
	div.s32 	%r344, %r11, %r107;
	setp.ge.s32 	%p45, %r344, %r108;
	@%p45 bra 	$L__BB0_60;
	// begin inline asm
	{  cvt.rn.bf16.f32 %rs3, %f91;}

	// end inline asm
	// begin inline asm
	{  cvt.rn.bf16.f32 %rs4, %f92;}

	// end inline asm
	mul.lo.s32 	%r345, %r11, %r110;
	cvt.s64.s32 	%rd110, %r345;
	shl.b32 	%r346, %r3, 1;
	and.b32  	%r347, %r346, 6;
	add.s32 	%r348, %r7, %r347;
	cvt.u64.u32 	%rd111, %r348;
	add.s64 	%rd112, %rd111, %rd110;
	shl.b64 	%rd113, %rd112, 1;
	add.s64 	%rd114, %rd2, %rd113;
	mov.b32 	%r349, {%rs3, %rs4};
	st.global.u32 	[%rd114], %r349;
$L__BB0_60:
	ret;

}


// ===== COMPILED SASS (sm_100) =====

	.target	sm_100

	.elftype	@"ET_EXEC"


//--------------------- .note.nv.tkinfo           --------------------------
	.section	.note.nv.tkinfo,"",@"SHT_NOTE"
	.sectionflags	@"SHF_NOTE_NV_TKINFO"
	.tkinfo
        /*0018*/ 	.word	0x00000002
        /*0030*/ 	.string	""
        /*0030*/ 	.string	"ptxas"
        /*0030*/ 	.string	"Cuda compilation tools, release 13.0, V13.0.88"
        /*0030*/ 	.string	"Build cuda_13.0.r13.0/compiler.36424714_0"
        /*0030*/ 	.string	"-arch sm_100 -m 64 "



//--------------------- .note.nv.cuinfo           --------------------------
	.section	.note.nv.cuinfo,"",@"SHT_NOTE"
	.sectionflags	@"SHF_NOTE_NV_CUINFO"
        /*0018*/ 	.short	0x0002
        /*001a*/ 	.short	0x0064
        /*001c*/ 	.short	0x0082
	.zero		2


//--------------------- .nv.info                  --------------------------
	.section	.nv.info,"",@"SHT_CUDA_INFO"
	.align	4


	//----- nvinfo : EIATTR_REGCOUNT
	.align		4
        /*0000*/ 	.byte	0x04, 0x2f
        /*0002*/ 	.short	(.L_1 - .L_0)
	.align		4
.L_0:
        /*0004*/ 	.word	index@(_Z26fused_moe_w8a8_smem_kernelILi16ELi32ELi8ELi4ELi1ELi4EEvPK13__nv_fp8_e4m3PKfS2_S4_P13__nv_bfloat16PKiS8_S8_iiii)
        /*0008*/ 	.word	0x00000040


	//----- nvinfo : EIATTR_FRAME_SIZE
	.align		4
.L_1:
        /*000c*/ 	.byte	0x04, 0x11
        /*000e*/ 	.short	(.L_3 - .L_2)
	.align		4
.L_2:
        /*0010*/ 	.word	index@(_Z26fused_moe_w8a8_smem_kernelILi16ELi32ELi8ELi4ELi1ELi4EEvPK13__nv_fp8_e4m3PKfS2_S4_P13__nv_bfloat16PKiS8_S8_iiii)
        /*0014*/ 	.word	0x00000008


	//----- nvinfo : EIATTR_MIN_STACK_SIZE
	.align		4
.L_3:
        /*0018*/ 	.byte	0x04, 0x12
        /*001a*/ 	.short	(.L_5 - .L_4)
	.align		4
.L_4:
        /*001c*/ 	.word	index@(_Z26fused_moe_w8a8_smem_kernelILi16ELi32ELi8ELi4ELi1ELi4EEvPK13__nv_fp8_e4m3PKfS2_S4_P13__nv_bfloat16PKiS8_S8_iiii)
        /*0020*/ 	.word	0x00000008
.L_5:


//--------------------- .nv.compat                --------------------------
	.section	.nv.compat,"",@"SHT_CUDA_COMPAT_INFO"
	.align	4
        /*0000*/ 	.byte	0x02, 0x09, 0x00, 0x00, 0x02, 0x02, 0x02, 0x00, 0x02, 0x05, 0x05, 0x00, 0x03, 0x07, 0x01, 0x01
        /*0010*/ 	.byte	0x02, 0x03, 0x00, 0x00, 0x02, 0x06, 0x01, 0x00, 0x04, 0x0b, 0x08, 0x00, 0x09, 0x00, 0x00, 0x00
        /*0020*/ 	.byte	0x00, 0x00, 0x00, 0x00


//--------------------- .nv.info._Z26fused_moe_w8a8_smem_kernelILi16ELi32ELi8ELi4ELi1ELi4EEvPK13__nv_fp8_e4m3PKfS2_S4_P13__nv_bfloat16PKiS8_S8_iiii --------------------------
	.section	.nv.info._Z26fused_moe_w8a8_smem_kernelILi16ELi32ELi8ELi4ELi1ELi4EEvPK13__nv_fp8_e4m3PKfS2_S4_P13__nv_bfloat16PKiS8_S8_iiii,"",@"SHT_CUDA_INFO"
	.sectionflags	@""
	.align	4


	//----- nvinfo : EIATTR_CUDA_API_VERSION
	.align		4
        /*0000*/ 	.byte	0x04, 0x37
        /*0002*/ 	.short	(.L_7 - .L_6)
.L_6:
        /*0004*/ 	.word	0x00000082


	//----- nvinfo : EIATTR_KPARAM_INFO
	.align		4
.L_7:
        /*0008*/ 	.byte	0x04, 0x17
        /*000a*/ 	.short	(.L_9 - .L_8)
.L_8:
        /*000c*/ 	.word	0x00000000
        /*0010*/ 	.short	0x000b
        /*0012*/ 	.short	0x004c
        /*0014*/ 	.byte	0x00, 0xf0, 0x11, 0x00


	//----- nvinfo : EIATTR_KPARAM_INFO
	.align		4
.L_9:
        /*0018*/ 	.byte	0x04, 0x17
        /*001a*/ 	.short	(.L_11 - .L_10)
.L_10:
        /*001c*/ 	.word	0x00000000
        /*0020*/ 	.short	0x000a
        /*0022*/ 	.short	0x0048
        /*0024*/ 	.byte	0x00, 0xf0, 0x11, 0x00


	//----- nvinfo : EIATTR_KPARAM_INFO
	.align		4
.L_11:
        /*0028*/ 	.byte	0x04, 0x17
        /*002a*/ 	.short	(.L_13 - .L_12)
.L_12:
        /*002c*/ 	.word	0x00000000
        /*0030*/ 	.short	0x0009
        /*0032*/ 	.short	0x0044
        /*0034*/ 	.byte	0x00, 0xf0, 0x11, 0x00


	//----- nvinfo : EIATTR_KPARAM_INFO
	.align		4
.L_13:
        /*0038*/ 	.byte	0x04, 0x17
        /*003a*/ 	.short	(.L_15 - .L_14)
.L_14:
        /*003c*/ 	.word	0x00000000
        /*0040*/ 	.short	0x0008
        /*0042*/ 	.short	0x0040
        /*0044*/ 	.byte	0x00, 0xf0, 0x11, 0x00


	//----- nvinfo : EIATTR_KPARAM_INFO
	.align		4
.L_15:
        /*0048*/ 	.byte	0x04, 0x17
        /*004a*/ 	.short	(.L_17 - .L_16)
.L_16:
        /*004c*/ 	.word	0x00000000
        /*0050*/ 	.short	0x0007
        /*0052*/ 	.short	0x0038
        /*0054*/ 	.byte	0x00, 0xf5, 0x21, 0x00


	//----- nvinfo : EIATTR_KPARAM_INFO
	.align		4
.L_17:
        /*0058*/ 	.byte	0x04, 0x17
        /*005a*/ 	.short	(.L_19 - .L_18)
.L_18:
        /*005c*/ 	.word	0x00000000
        /*0060*/ 	.short	0x0006
        /*0062*/ 	.short	0x0030
        /*0064*/ 	.byte	0x00, 0xf5, 0x21, 0x00


	//----- nvinfo : EIATTR_KPARAM_INFO
	.align		4
.L_19:
        /*0068*/ 	.byte	0x04, 0x17
        /*006a*/ 	.short	(.L_21 - .L_20)
.L_20:
        /*006c*/ 	.word	0x00000000
        /*0070*/ 	.short	0x0005
        /*0072*/ 	.short	0x0028
        /*0074*/ 	.byte	0x00, 0xf5, 0x21, 0x00


	//----- nvinfo : EIATTR_KPARAM_INFO
	.align		4
.L_21:
        /*0078*/ 	.byte	0x04, 0x17
        /*007a*/ 	.short	(.L_23 - .L_22)
.L_22:
        /*007c*/ 	.word	0x00000000
        /*0080*/ 	.short	0x0004
        /*0082*/ 	.short	0x0020
        /*0084*/ 	.byte	0x00, 0xf5, 0x21, 0x00


	//----- nvinfo : EIATTR_KPARAM_INFO
	.align		4
.L_23:
        /*0088*/ 	.byte	0x04, 0x17
        /*008a*/ 	.short	(.L_25 - .L_24)
.L_24:
        /*008c*/ 	.word	0x00000000
        /*0090*/ 	.short	0x0003
        /*0092*/ 	.short	0x0018
        /*0094*/ 	.byte	0x00, 0xf5, 0x21, 0x00


	//----- nvinfo : EIATTR_KPARAM_INFO
	.align		4
.L_25:
        /*0098*/ 	.byte	0x04, 0x17
        /*009a*/ 	.short	(.L_27 - .L_26)
.L_26:
        /*009c*/ 	.word	0x00000000
        /*00a0*/ 	.short	0x0002
        /*00a2*/ 	.short	0x0010
        /*00a4*/ 	.byte	0x00, 0xf5, 0x21, 0x00


	//----- nvinfo : EIATTR_KPARAM_INFO
	.align		4
.L_27:
        /*00a8*/ 	.byte	0x04, 0x17
        /*00aa*/ 	.short	(.L_29 - .L_28)
.L_28:
        /*00ac*/ 	.word	0x00000000
        /*00b0*/ 	.short	0x0001
        /*00b2*/ 	.short	0x0008
        /*00b4*/ 	.byte	0x00, 0xf5, 0x21, 0x00


	//----- nvinfo : EIATTR_KPARAM_INFO
	.align		4
.L_29:
        /*00b8*/ 	.byte	0x04, 0x17
        /*00ba*/ 	.short	(.L_31 - .L_30)
.L_30:
        /*00bc*/ 	.word	0x00000000
        /*00c0*/ 	.short	0x0000
        /*00c2*/ 	.short	0x0000
        /*00c4*/ 	.byte	0x00, 0xf5, 0x21, 0x00


	//----- nvinfo : EIATTR_SPARSE_MMA_MASK
	.align		4
.L_31:
        /*00c8*/ 	.byte	0x03, 0x50
        /*00ca*/ 	.short	0x0000


	//----- nvinfo : EIATTR_MAXREG_COUNT
	.align		4
        /*00cc*/ 	.byte	0x03, 0x1b
        /*00ce*/ 	.short	0x00ff


	//----- nvinfo : EIATTR_NUM_BARRIERS
	.align		4
        /*00d0*/ 	.byte	0x02, 0x4c
        /*00d2*/ 	.byte	0x01
	.zero		1


	//----- nvinfo : EIATTR_MERCURY_ISA_VERSION
	.align		4
        /*00d4*/ 	.byte	0x03, 0x5f
        /*00d6*/ 	.short	0x0101


	//----- nvinfo : EIATTR_COOP_GROUP_MASK_REGIDS
	.align		4
        /*00d8*/ 	.byte	0x04, 0x29
        /*00da*/ 	.short	(.L_33 - .L_32)


	//   ....[0]....
.L_32:
        /*00dc*/ 	.word	0xffffffff


	//   ....[1]....
        /*00e0*/ 	.word	0xffffffff


	//   ....[2]....
        /*00e4*/ 	.word	0xffffffff


	//   ....[3]....
        /*00e8*/ 	.word	0xffffffff


	//   ....[4]....
        /*00ec*/ 	.word	0xffffffff


	//   ....[5]....
        /*00f0*/ 	.word	0xffffffff


	//   ....[6]....
        /*00f4*/ 	.word	0xffffffff


	//   ....[7]....
        /*00f8*/ 	.word	0x05000012


	//   ....[8]....
        /*00fc*/ 	.word	0x05000012


	//   ....[9]....
        /*0100*/ 	.word	0x05000012


	//   ....[10]....
        /*0104*/ 	.word	0x05000012


	//   ....[11]....
        /*0108*/ 	.word	0x05000012


	//   ....[12]....
        /*010c*/ 	.word	0x05000012


	//   ....[13]....
        /*0110*/ 	.word	0x05000012


	//----- nvinfo : EIATTR_COOP_GROUP_INSTR_OFFSETS
	.align		4
.L_33:
        /*0114*/ 	.byte	0x04, 0x28
        /*0116*/ 	.short	(.L_35 - .L_34)


	//   ....[0]....
.L_34:
        /*0118*/ 	.word	0x00001340


	//   ....[1]....
        /*011c*/ 	.word	0x000015d0


	//   ....[2]....
        /*0120*/ 	.word	0x00001870


	//   ....[3]....
        /*0124*/ 	.word	0x00001ca0


	//   ....[4]....
        /*0128*/ 	.word	0x00001f20


	//   ....[5]....
        /*012c*/ 	.word	0x000020a0


	//   ....[6]....
        /*0130*/ 	.word	0x00002350


	//   ....[7]....
        /*0134*/ 	.word	0x00003470


	//   ....[8]....
        /*0138*/ 	.word	0x000034f0


	//   ....[9]....
        /*013c*/ 	.word	0x00003570


	//   ....[10]....
        /*0140*/ 	.word	0x00003600


	//   ....[11]....
        /*0144*/ 	.word	0x000039b0


	//   ....[12]....
        /*0148*/ 	.word	0x00003c90


	//   ....[13]....
        /*014c*/ 	.word	0x00003f70


	//----- nvinfo : EIATTR_VRC_CTA_INIT_COUNT
	.align		4
.L_35:
        /*0150*/ 	.byte	0x02, 0x4a
	.zero		1
	.zero		1


	//----- nvinfo : EIATTR_EXIT_INSTR_OFFSETS
	.align		4
        /*0154*/ 	.byte	0x04, 0x1c
        /*0156*/ 	.short	(.L_37 - .L_36)


	//   ....[0]....
.L_36:
        /*0158*/ 	.word	0x000000c0


	//   ....[1]....
        /*015c*/ 	.word	0x00003360


	//   ....[2]....
        /*0160*/ 	.word	0x00003430


	//----- nvinfo : EIATTR_CRS_STACK_SIZE
	.align		4
.L_37:
        /*0164*/ 	.byte	0x04, 0x1e
        /*0166*/ 	.short	(.L_39 - .L_38)
.L_38:
        /*0168*/ 	.word	0x00000000


	//----- nvinfo : EIATTR_CBANK_PARAM_SIZE
	.align		4
.L_39:
        /*016c*/ 	.byte	0x03, 0x19
        /*016e*/ 	.short	0x0050


	//----- nvinfo : EIATTR_PARAM_CBANK
	.align		4
        /*0170*/ 	.byte	0x04, 0x0a
        /*0172*/ 	.short	(.L_41 - .L_40)
	.align		4
.L_40:
        /*0174*/ 	.word	index@(.nv.constant0._Z26fused_moe_w8a8_smem_kernelILi16ELi32ELi8ELi4ELi1ELi4EEvPK13__nv_fp8_e4m3PKfS2_S4_P13__nv_bfloat16PKiS8_S8_iiii)
        /*0178*/ 	.short	0x0380
        /*017a*/ 	.short	0x0050


	//----- nvinfo : EIATTR_SW_WAR
	.align		4
.L_41:
        /*017c*/ 	.byte	0x04, 0x36
        /*017e*/ 	.short	(.L_43 - .L_42)
.L_42:
        /*0180*/ 	.word	0x00000008
.L_43:


//--------------------- .nv.callgraph             --------------------------
	.section	.nv.callgraph,"",@"SHT_CUDA_CALLGRAPH"
	.align	4
	.sectionentsize	8
	.align		4
        /*0000*/ 	.word	0x00000000
	.align		4
        /*0004*/ 	.word	0xffffffff
	.align		4
        /*0008*/ 	.word	0x00000000
	.align		4
        /*000c*/ 	.word	0xfffffffe
	.align		4
        /*0010*/ 	.word	0x00000000
	.align		4
        /*0014*/ 	.word	0xfffffffd
	.align		4
        /*0018*/ 	.word	0x00000000
	.align		4
        /*001c*/ 	.word	0xfffffffc


//--------------------- .text._Z26fused_moe_w8a8_smem_kernelILi16ELi32ELi8ELi4ELi1ELi4EEvPK13__nv_fp8_e4m3PKfS2_S4_P13__nv_bfloat16PKiS8_S8_iiii --------------------------
	.section	.text._Z26fused_moe_w8a8_smem_kernelILi16ELi32ELi8ELi4ELi1ELi4EEvPK13__nv_fp8_e4m3PKfS2_S4_P13__nv_bfloat16PKiS8_S8_iiii,"ax",@progbits
	.align	128
        .global         _Z26fused_moe_w8a8_smem_kernelILi16ELi32ELi8ELi4ELi1ELi4EEvPK13__nv_fp8_e4m3PKfS2_S4_P13__nv_bfloat16PKiS8_S8_iiii
        .type           _Z26fused_moe_w8a8_smem_kernelILi16ELi32ELi8ELi4ELi1ELi4EEvPK13__nv_fp8_e4m3PKfS2_S4_P13__nv_bfloat16PKiS8_S8_iiii,@function
        .size           _Z26fused_moe_w8a8_smem_kernelILi16ELi32ELi8ELi4ELi1ELi4EEvPK13__nv_fp8_e4m3PKfS2_S4_P13__nv_bfloat16PKiS8_S8_iiii,(.L_x_39 - _Z26fused_moe_w8a8_smem_kernelILi16ELi32ELi8ELi4ELi1ELi4EEvPK13__nv_fp8_e4m3PKfS2_S4_P13__nv_bfloat16PKiS8_S8_iiii)
        .other          _Z26fused_moe_w8a8_smem_kernelILi16ELi32ELi8ELi4ELi1ELi4EEvPK13__nv_fp8_e4m3PKfS2_S4_P13__nv_bfloat16PKiS8_S8_iiii,@"STO_CUDA_ENTRY STV_DEFAULT"
_Z26fused_moe_w8a8_smem_kernelILi16ELi32ELi8ELi4ELi1ELi4EEvPK13__nv_fp8_e4m3PKfS2_S4_P13__nv_bfloat16PKiS8_S8_iiii:
.text._Z26fused_moe_w8a8_smem_kernelILi16ELi32ELi8ELi4ELi1ELi4EEvPK13__nv_fp8_e4m3PKfS2_S4_P13__nv_bfloat16PKiS8_S8_iiii:
[----:B------:R-:W1:Y:S08]  /*0000*/  LDC R1, c[0x0][0x37c] ;  /* 0x0000df00ff017b82 */ /* 0x000e700000000800 */
[----:B------:R-:W2:Y:S01]  /*0010*/  LDC.64 R2, c[0x0][0x3b8] ;  /* 0x0000ee00ff027b82 */ /* 0x000ea20000000a00 */
[----:B------:R-:W2:Y:S01]  /*0020*/  LDCU.64 UR8, c[0x0][0x358] ;  /* 0x00006b00ff0877ac */ /* 0x000ea20008000a00 */
[----:B-1----:R-:W-:Y:S01]  /*0030*/  VIADD R1, R1, 0xfffffff8 ;  /* 0xfffffff801017836 */ /* 0x002fe20000000000 */
[----:B--2---:R-:W2:Y:S01]  /*0040*/  LDG.E.CONSTANT R2, desc[UR8][R2.64] ;  /* 0x0000000802027981 */ /* 0x004ea2000c1e9900 */
[----:B------:R-:W1:Y:S04]  /*0050*/  LDCU UR5, c[0x0][0x360] ;  /* 0x00006c00ff0577ac */ /* 0x000e680008000800 */
[----:B------:R-:W3:Y:S01]  /*0060*/  S2UR UR4, SR_CTAID.Y ;  /* 0x00000000000479c3 */ /* 0x000ee20000002600 */
[----:B------:R-:W3:Y:S07]  /*0070*/  S2R R54, SR_TID.Y ;  /* 0x0000000000367919 */ /* 0x000eee0000002200 */
[----:B------:R-:W3:Y:S02]  /*0080*/  LDC R51, c[0x0][0x364] ;  /* 0x0000d900ff337b82 */ /* 0x000ee40000000800 */
[----:B---3--:R-:W-:-:S04]  /*0090*/  IMAD R7, R51, UR4, R54 ;  /* 0x0000000433077c24 */ /* 0x008fc8000f8e0236 */
[----:B------:R-:W-:-:S05]  /*00a0*/  IMAD.SHL.U32 R5, R7, 0x10, RZ ;  /* 0x0000001007057824 */ /* 0x000fca00078e00ff */
[----:B--2---:R-:W-:-:S13]  /*00b0*/  ISETP.GE.AND P0, PT, R5, R2, PT ;  /* 0x000000020500720c */ /* 0x004fda0003f06270 */
[----:B-1----:R-:W-:Y:S05]  /*00c0*/  @P0 EXIT ;  /* 0x000000000000094d */ /* 0x002fea0003800000 */
[----:B------:R-:W1:Y:S01]  /*00d0*/  S2R R16, SR_TID.X ;  /* 0x0000000000107919 */ /* 0x000e620000002100 */
[----:B------:R-:W2:Y:S01]  /*00e0*/  LDC.64 R8, c[0x0][0x3a8] ;  /* 0x0000ea00ff087b82 */ /* 0x000ea20000000a00 */
[----:B------:R-:W3:Y:S01]  /*00f0*/  LDCU.64 UR12, c[0x0][0x3c8] ;  /* 0x00007900ff0c77ac */ /* 0x000ee20008000a00 */
[----:B-1----:R-:W-:-:S04]  /*0100*/  SHF.R.U32.HI R6, RZ, 0x2, R16 ;  /* 0x00000002ff067819 */ /* 0x002fc80000011610 */
[----:B------:R-:W-:-:S05]  /*0110*/  LOP3.LUT R6, R6, 0x7, RZ, 0xc0, !PT ;  /* 0x0000000706067812 */ /* 0x000fca00078ec0ff */
[----:B------:R-:W-:-:S04]  /*0120*/  IMAD.IADD R5, R6, 0x1, R5 ;  /* 0x0000000106057824 */ /* 0x000fc800078e0205 */
[----:B--2---:R-:W-:Y:S01]  /*0130*/  IMAD.WIDE.U32 R8, R5, 0x4, R8 ;  /* 0x0000000405087825 */ /* 0x004fe200078e0008 */
[----:B------:R-:W1:Y:S01]  /*0140*/  S2R R53, SR_CTAID.X ;  /* 0x0000000000357919 */ /* 0x000e620000002500 */
[----:B------:R-:W2:Y:S03]  /*0150*/  LDC.64 R4, c[0x0][0x3b0] ;  /* 0x0000ec00ff047b82 */ /* 0x000ea60000000a00 */
[----:B------:R-:W4:Y:S04]  /*0160*/  LDG.E.CONSTANT R2, desc[UR8][R8.64] ;  /* 0x0000000808027981 */ /* 0x000f28000c1e9900 */
[----:B------:R-:W4:Y:S01]  /*0170*/  LDG.E.CONSTANT R3, desc[UR8][R8.64+0x20] ;  /* 0x0000200808037981 */ /* 0x000f22000c1e9900 */
[----:B---3--:R-:W-:Y:S01]  /*0180*/  UISETP.GE.AND UP0, UPT, UR12, 0x80, UPT ;  /* 0x000000800c00788c */ /* 0x008fe2000bf06270 */
[----:B------:R-:W-:Y:S01]  /*0190*/  IMAD.MOV.U32 R58, RZ, RZ, RZ ;  /* 0x000000ffff3a7224 */ /* 0x000fe200078e00ff */
[----:B------:R-:W-:Y:S01]  /*01a0*/  USHF.R.S32.HI UR4, URZ, 0x1f, UR12 ;  /* 0x0000001fff047899 */ /* 0x000fe2000801140c */
[----:B------:R-:W-:Y:S01]  /*01b0*/  CS2R R56, SRZ ;  /* 0x0000000000387805 */ /* 0x000fe2000001ff00 */
[----:B------:R-:W-:-:S02]  /*01c0*/  IMAD.MOV.U32 R55, RZ, RZ, RZ ;  /* 0x000000ffff377224 */ /* 0x000fc400078e00ff */
[----:B------:R-:W-:Y:S01]  /*01d0*/  ULEA.HI UR4, UR4, UR12, URZ, 0x7 ;  /* 0x0000000c04047291 */ /* 0x000fe2000f8f38ff */
[----:B--2---:R-:W-:-:S04]  /*01e0*/  IMAD.WIDE.U32 R4, R7, 0x4, R4 ;  /* 0x0000000407047825 */ /* 0x004fc800078e0004 */
[----:B-1----:R-:W-:-:S05]  /*01f0*/  IMAD R0, R53, UR5, R16 ;  /* 0x0000000535007c24 */ /* 0x002fca000f8e0210 */
[----:B------:R-:W-:-:S04]  /*0200*/  SHF.R.U32.HI R0, RZ, 0x2, R0 ;  /* 0x00000002ff007819 */ /* 0x000fc80000011600 */
[----:B------:R-:W-:Y:S01]  /*0210*/  LOP3.LUT R59, R0, 0x3ffffff8, RZ, 0xc0, !PT ;  /* 0x3ffffff8003b7812 */ /* 0x000fe200078ec0ff */
[----:B----4-:R1:W-:Y:S01]  /*0220*/  STL.64 [R1], R2 ;  /* 0x0000000201007387 */ /* 0x0103e20000100a00 */
[----:B------:R-:W-:Y:S05]  /*0230*/  BRA.U !UP0, `(.L_x_0) ;  /* 0x0000002d08547547 */ /* 0x000fea000b800000 */
[----:B------:R2:W3:Y:S01]  /*0240*/  LDG.E.CONSTANT R4, desc[UR8][R4.64] ;  /* 0x0000000804047981 */ /* 0x0004e2000c1e9900 */
[----:B------:R-:W-:Y:S01]  /*0250*/  IMAD R51, R51, UR5, RZ ;  /* 0x0000000533337c24 */ /* 0x000fe2000f8e02ff */
[----:B------:R-:W4:Y:S01]  /*0260*/  S2UR UR7, SR_CgaCtaId ;  /* 0x00000000000779c3 */ /* 0x000f220000008800 */
[----:B------:R-:W-:Y:S01]  /*0270*/  IMAD R54, R54, UR5, R16 ;  /* 0x0000000536367c24 */ /* 0x000fe2000f8e0210 */
[----:B------:R-:W-:Y:S01]  /*0280*/  UMOV UR6, 0x400 ;  /* 0x0000040000067882 */ /* 0x000fe20000000000 */
[----:B------:R-:W-:Y:S01]  /*0290*/  IMAD.SHL.U32 R49, R51, 0x10, RZ ;  /* 0x0000001033317824 */ /* 0x000fe200078e00ff */
[----:B------:R-:W-:Y:S01]  /*02a0*/  UIADD3 UR5, UPT, UPT, UR6, 0x1000, URZ ;  /* 0x0000100006057890 */ /* 0x000fe2000fffe0ff */
[----:B------:R-:W-:Y:S01]  /*02b0*/  IMAD.SHL.U32 R52, R54, 0x10, RZ ;  /* 0x0000001036347824 */ /* 0x000fe200078e00ff */
[----:B------:R-:W-:Y:S01]  /*02c0*/  UIMAD UR10, UR12, UR13, URZ ;  /* 0x0000000d0c0a72a4 */ /* 0x000fe2000f8e02ff */
[----:B------:R-:W5:Y:S01]  /*02d0*/  I2F.U32.RP R7, R49 ;  /* 0x0000003100077306 */ /* 0x000f620000209000 */
[--C-:B------:R-:W-:Y:S01]  /*02e0*/  IMAD.MOV R11, RZ, RZ, -R49.reuse ;  /* 0x000000ffff0b7224 */ /* 0x100fe200078e0a31 */
[----:B------:R-:W-:Y:S01]  /*02f0*/  ISETP.NE.U32.AND P2, PT, R49, RZ, PT ;  /* 0x000000ff3100720c */ /* 0x000fe20003f45070 */
[----:B------:R-:W-:Y:S01]  /*0300*/  IMAD.IADD R48, R52, 0x1, R49 ;  /* 0x0000000134307824 */ /* 0x000fe200078e0231 */
[----:B------:R-:W-:Y:S01]  /*0310*/  USHF.R.S32.HI UR4, URZ, 0x7, UR4 ;  /* 0x00000007ff047899 */ /* 0x000fe20008011404 */
[----:B------:R-:W-:Y:S01]  /*0320*/  IMAD.SHL.U32 R53, R53, 0x20, RZ ;  /* 0x0000002035357824 */ /* 0x000fe200078e00ff */
[----:B------:R-:W-:Y:S01]  /*0330*/  CS2R R56, SRZ ;  /* 0x0000000000387805 */ /* 0x000fe2000001ff00 */
[----:B------:R-:W-:Y:S01]  /*0340*/  IMAD.IADD R44, R49, 0x1, R48 ;  /* 0x00000001312c7824 */ /* 0x000fe200078e0230 */
[----:B------:R-:W-:Y:S01]  /*0350*/  VIMNMX.U32 R0, PT, PT, R48, 0x1000, !PT ;  /* 0x0000100030007848 */ /* 0x000fe20007fe0000 */
[----:B------:R-:W-:-:S02]  /*0360*/  IMAD.IADD R6, R59, 0x1, R6 ;  /* 0x000000013b067824 */ /* 0x000fc400078e0206 */
[----:B------:R-:W-:Y:S01]  /*0370*/  IMAD.MOV.U32 R55, RZ, RZ, RZ ;  /* 0x000000ffff377224 */ /* 0x000fe200078e00ff */
[----:B------:R-:W-:Y:S01]  /*0380*/  SHF.R.U32.HI R13, RZ, 0x3, R44 ;  /* 0x00000003ff0d7819 */ /* 0x000fe2000001162c */
[----:B--2---:R-:W-:Y:S01]  /*0390*/  IMAD.IADD R5, R0, 0x1, -R49 ;  /* 0x0000000100057824 */ /* 0x004fe200078e0a31 */
[----:B------:R-:W-:Y:S01]  /*03a0*/  VIMNMX.U32 R0, PT, PT, R48, 0x800, !PT ;  /* 0x0000080030007848 */ /* 0x000fe20007fe0000 */
[----:B-----5:R-:W2:Y:S01]  /*03b0*/  MUFU.RCP R7, R7 ;  /* 0x0000000700077308 */ /* 0x020ea20000001000 */
[----:B------:R-:W-:Y:S01]  /*03c0*/  LOP3.LUT R43, R44, 0x70, R13, 0x78, !PT ;  /* 0x000000702c2b7812 */ /* 0x000fe200078e780d */
[----:B----4-:R-:W-:Y:S01]  /*03d0*/  ULEA UR5, UR7, UR5, 0x18 ;  /* 0x0000000507057291 */ /* 0x010fe2000f8ec0ff */
[----:B------:R-:W-:Y:S01]  /*03e0*/  ISETP.NE.AND P0, PT, R5, R52, PT ;  /* 0x000000340500720c */ /* 0x000fe20003f05270 */
[----:B------:R-:W-:Y:S01]  /*03f0*/  ULEA UR6, UR7, UR6, 0x18 ;  /* 0x0000000607067291 */ /* 0x000fe2000f8ec0ff */
[----:B------:R-:W-:Y:S02]  /*0400*/  IMAD.MOV.U32 R33, RZ, RZ, RZ ;  /* 0x000000ffff217224 */ /* 0x000fe400078e00ff */
[----:B------:R-:W-:Y:S01]  /*0410*/  SEL R47, RZ, 0x1, !P0 ;  /* 0x00000001ff2f7807 */ /* 0x000fe20004000000 */
[----:B------:R-:W-:-:S02]  /*0420*/  IMAD.MOV.U32 R58, RZ, RZ, RZ ;  /* 0x000000ffff3a7224 */ /* 0x000fc400078e00ff */
[----:B------:R-:W-:Y:S02]  /*0430*/  VIADD R43, R43, UR6 ;  /* 0x000000062b2b7c36 */ /* 0x000fe40008000000 */
[----:B--2---:R-:W-:-:S04]  /*0440*/  VIADD R8, R7, 0xffffffe ;  /* 0x0ffffffe07087836 */ /* 0x004fc80000000000 */
[----:B------:R2:W4:Y:S02]  /*0450*/  F2I.FTZ.U32.TRUNC.NTZ R9, R8 ;  /* 0x0000000800097305 */ /* 0x000524000021f000 */
[----:B--2---:R-:W-:Y:S02]  /*0460*/  IMAD.MOV.U32 R8, RZ, RZ, RZ ;  /* 0x000000ffff087224 */ /* 0x004fe400078e00ff */
[----:B----4-:R-:W-:Y:S01]  /*0470*/  IMAD R7, R11, R9, RZ ;  /* 0x000000090b077224 */ /* 0x010fe200078e02ff */
[----:B------:R-:W-:-:S03]  /*0480*/  SHF.R.U32.HI R11, RZ, 0x3, R48 ;  /* 0x00000003ff0b7819 */ /* 0x000fc60000011630 */
[----:B------:R-:W-:Y:S01]  /*0490*/  IMAD.HI.U32 R9, R9, R7, R8 ;  /* 0x0000000709097227 */ /* 0x000fe200078e0008 */
[----:B------:R-:W-:-:S03]  /*04a0*/  LOP3.LUT R45, R48, 0x70, R11, 0x78, !PT ;  /* 0x00000070302d7812 */ /* 0x000fc600078e780b */
[----:B------:R-:W-:Y:S01]  /*04b0*/  IMAD.IADD R7, R0, 0x1, -R49 ;  /* 0x0000000100077824 */ /* 0x000fe200078e0a31 */
[----:B------:R-:W-:Y:S01]  /*04c0*/  IADD3 R0, PT, PT, R5, -R52, -R47 ;  /* 0x8000003405007210 */ /* 0x000fe20007ffe82f */
[----:B------:R-:W-:-:S03]  /*04d0*/  VIADD R45, R45, UR6 ;  /* 0x000000062d2d7c36 */ /* 0x000fc60008000000 */
[----:B------:R-:W-:Y:S01]  /*04e0*/  ISETP.NE.AND P0, PT, R7, R52, PT ;  /* 0x000000340700720c */ /* 0x000fe20003f05270 */
[----:B------:R-:W-:-:S03]  /*04f0*/  IMAD.HI.U32 R10, R9, R0, RZ ;  /* 0x00000000090a7227 */ /* 0x000fc600078e00ff */
[----:B------:R-:W-:Y:S01]  /*0500*/  SEL R46, RZ, 0x1, !P0 ;  /* 0x00000001ff2e7807 */ /* 0x000fe20004000000 */
[----:B------:R-:W-:-:S03]  /*0510*/  IMAD.MOV R5, RZ, RZ, -R10 ;  /* 0x000000ffff057224 */ /* 0x000fc600078e0a0a */
[----:B------:R-:W-:Y:S01]  /*0520*/  IADD3 R8, PT, PT, R7, -R52, -R46 ;  /* 0x8000003407087210 */ /* 0x000fe20007ffe82e */
[----:B------:R-:W-:Y:S02]  /*0530*/  IMAD R0, R49, R5, R0 ;  /* 0x0000000531007224 */ /* 0x000fe400078e0200 */
[----:B------:R-:W-:Y:S02]  /*0540*/  IMAD.SHL.U32 R5, R16, 0x80, RZ ;  /* 0x0000008010057824 */ /* 0x000fe400078e00ff */
[----:B------:R-:W-:Y:S01]  /*0550*/  IMAD.HI.U32 R12, R9, R8, RZ ;  /* 0x00000008090c7227 */ /* 0x000fe200078e00ff */
[----:B------:R-:W-:Y:S02]  /*0560*/  ISETP.GE.U32.AND P0, PT, R0, R49, PT ;  /* 0x000000310000720c */ /* 0x000fe40003f06070 */
[----:B------:R-:W-:Y:S01]  /*0570*/  LOP3.LUT R7, R5, 0x380, RZ, 0xc0, !PT ;  /* 0x0000038005077812 */ /* 0x000fe200078ec0ff */
[----:B------:R-:W-:Y:S02]  /*0580*/  IMAD.MOV R14, RZ, RZ, -R12 ;  /* 0x000000ffff0e7224 */ /* 0x000fe400078e0a0c */
[----:B------:R-:W-:-:S02]  /*0590*/  IMAD.SHL.U32 R5, R16, 0x2, RZ ;  /* 0x0000000210057824 */ /* 0x000fc400078e00ff */
[----:B------:R-:W-:Y:S02]  /*05a0*/  IMAD R14, R49, R14, R8 ;  /* 0x0000000e310e7224 */ /* 0x000fe400078e0208 */
[----:B------:R-:W-:-:S03]  /*05b0*/  IMAD.SHL.U32 R9, R16, 0x4, RZ ;  /* 0x0000000410097824 */ /* 0x000fc600078e00ff */
[----:B------:R-:W-:Y:S01]  /*05c0*/  ISETP.GE.U32.AND P3, PT, R14, R49, PT ;  /* 0x000000310e00720c */ /* 0x000fe20003f66070 */
[----:B------:R-:W-:Y:S01]  /*05d0*/  @P0 IMAD.IADD R0, R0, 0x1, -R49 ;  /* 0x0000000100000824 */ /* 0x000fe200078e0a31 */
[----:B------:R-:W-:Y:S01]  /*05e0*/  LOP3.LUT R9, R9, 0xc, RZ, 0xc0, !PT ;  /* 0x0000000c09097812 */ /* 0x000fe200078ec0ff */
[----:B------:R-:W-:-:S03]  /*05f0*/  @P0 VIADD R10, R10, 0x1 ;  /* 0x000000010a0a0836 */ /* 0x000fc60000000000 */
[----:B------:R-:W-:Y:S01]  /*0600*/  ISETP.GE.U32.AND P1, PT, R0, R49, PT ;  /* 0x000000310000720c */ /* 0x000fe20003f26070 */
[----:B------:R-:W-:-:S05]  /*0610*/  IMAD.SHL.U32 R0, R16, 0x20, RZ ;  /* 0x0000002010007824 */ /* 0x000fca00078e00ff */
[----:B------:R-:W-:Y:S01]  /*0620*/  LOP3.LUT R8, R7, 0x7c00, R0, 0xf8, !PT ;  /* 0x00007c0007087812 */ /* 0x000fe200078ef800 */
[----:B------:R-:W-:Y:S01]  /*0630*/  @P3 IMAD.IADD R14, R14, 0x1, -R49 ;  /* 0x000000010e0e3824 */ /* 0x000fe200078e0a31 */
[----:B------:R-:W-:Y:S01]  /*0640*/  LOP3.LUT R42, R0, 0x380, RZ, 0xc0, !PT ;  /* 0x00000380002a7812 */ /* 0x000fe200078ec0ff */
[----:B------:R-:W-:Y:S01]  /*0650*/  @P3 VIADD R12, R12, 0x1 ;  /* 0x000000010c0c3836 */ /* 0x000fe20000000000 */
[----:B------:R-:W-:Y:S02]  /*0660*/  LOP3.LUT R5, R8, 0x30, R5, 0xf8, !PT ;  /* 0x0000003008057812 */ /* 0x000fe400078ef805 */
[-C--:B------:R-:W-:Y:S01]  /*0670*/  ISETP.GE.U32.AND P4, PT, R14, R49.reuse, PT ;  /* 0x000000310e00720c */ /* 0x080fe20003f86070 */
[----:B------:R-:W-:Y:S01]  /*0680*/  @P1 VIADD R10, R10, 0x1 ;  /* 0x000000010a0a1836 */ /* 0x000fe20000000000 */
[----:B------:R-:W-:Y:S01]  /*0690*/  SHF.R.U32.HI R0, RZ, 0x3, R7 ;  /* 0x00000003ff007819 */ /* 0x000fe20000011607 */
[C---:B------:R-:W-:Y:S01]  /*06a0*/  VIADD R36, R5.reuse, 0x20 ;  /* 0x0000002005247836 */ /* 0x040fe20000000000 */
[----:B------:R-:W-:Y:S01]  /*06b0*/  LOP3.LUT R7, RZ, R49, RZ, 0x33, !PT ;  /* 0x00000031ff077212 */ /* 0x000fe200078e33ff */
[----:B------:R-:W-:Y:S01]  /*06c0*/  VIADD R34, R5, 0x60 ;  /* 0x0000006005227836 */ /* 0x000fe20000000000 */
[----:B------:R-:W-:-:S02]  /*06d0*/  LOP3.LUT R37, R0, R5, RZ, 0x3c, !PT ;  /* 0x0000000500257212 */ /* 0x000fc400078e3cff */
[----:B------:R-:W-:Y:S02]  /*06e0*/  LOP3.LUT R35, R0, 0x40, R5, 0x1e, !PT ;  /* 0x0000004000237812 */ /* 0x000fe400078e1e05 */
[----:B------:R-:W-:Y:S02]  /*06f0*/  SHF.R.U32.HI R5, RZ, 0x3, R36 ;  /* 0x00000003ff057819 */ /* 0x000fe40000011624 */
[----:B------:R-:W-:Y:S01]  /*0700*/  IADD3 R42, PT, PT, R9, UR5, R42 ;  /* 0x00000005092a7c10 */ /* 0x000fe2000fffe02a */
[----:B------:R-:W-:Y:S01]  /*0710*/  USHF.R.S32.HI UR5, URZ, 0x1f, UR13 ;  /* 0x0000001fff057899 */ /* 0x000fe2000801140d */
[----:B------:R-:W-:Y:S01]  /*0720*/  SEL R10, R7, R10, !P2 ;  /* 0x0000000a070a7207 */ /* 0x000fe20005000000 */
[----:B------:R-:W-:Y:S01]  /*0730*/  @P4 VIADD R12, R12, 0x1 ;  /* 0x000000010c0c4836 */ /* 0x000fe20000000000 */
[----:B------:R-:W-:Y:S01]  /*0740*/  LOP3.LUT R36, R36, 0x70, R5, 0x78, !PT ;  /* 0x0000007024247812 */ /* 0x000fe200078e7805 */
[----:B------:R-:W-:Y:S01]  /*0750*/  ULEA.HI UR5, UR5, UR13, URZ, 0x7 ;  /* 0x0000000d05057291 */ /* 0x000fe2000f8f38ff */
[-C--:B------:R-:W-:Y:S01]  /*0760*/  LEA.HI R5, R48, R53.reuse, RZ, 0x19 ;  /* 0x0000003530057211 */ /* 0x080fe200078fc8ff */
[----:B------:R-:W-:Y:S01]  /*0770*/  IMAD.IADD R47, R47, 0x1, R10 ;  /* 0x000000012f2f7824 */ /* 0x000fe200078e020a */
[-C--:B------:R-:W-:Y:S01]  /*0780*/  LEA.HI R0, R54, R53.reuse, RZ, 0x1d ;  /* 0x0000003536007211 */ /* 0x080fe200078fe8ff */
[----:B------:R-:W-:Y:S01]  /*0790*/  USHF.R.S32.HI UR5, URZ, 0x7, UR5 ;  /* 0x00000007ff057899 */ /* 0x000fe20008011405 */
[----:B------:R-:W-:Y:S01]  /*07a0*/  LEA.HI R8, R44, R53, RZ, 0x19 ;  /* 0x000000352c087211 */ /* 0x000fe200078fc8ff */
[----:B------:R-:W-:Y:S01]  /*07b0*/  IMAD R10, R5, UR12, RZ ;  /* 0x0000000c050a7c24 */ /* 0x000fe2000f8e02ff */
[----:B------:R-:W-:Y:S01]  /*07c0*/  SEL R7, R7, R12, !P2 ;  /* 0x0000000c07077207 */ /* 0x000fe20005000000 */
[----:B------:R-:W-:Y:S01]  /*07d0*/  IMAD R0, R0, UR12, RZ ;  /* 0x0000000c00007c24 */ /* 0x000fe2000f8e02ff */
[----:B------:R-:W-:Y:S01]  /*07e0*/  SHF.R.U32.HI R5, RZ, 0x7, R6 ;  /* 0x00000007ff057819 */ /* 0x000fe20000011606 */
[----:B------:R-:W-:Y:S01]  /*07f0*/  IMAD R12, R8, UR12, RZ ;  /* 0x0000000c080c7c24 */ /* 0x000fe2000f8e02ff */
[----:B------:R-:W-:Y:S01]  /*0800*/  SHF.R.U32.HI R9, RZ, 0x3, R34 ;  /* 0x00000003ff097819 */ /* 0x000fe20000011622 */
[----:B------:R-:W-:-:S03]  /*0810*/  IMAD.IADD R46, R46, 0x1, R7 ;  /* 0x000000012e2e7824 */ /* 0x000fc600078e0207 */
[----:B------:R-:W-:Y:S01]  /*0820*/  LOP3.LUT R34, R34, 0x70, R9, 0x78, !PT ;  /* 0x0000007022227812 */ /* 0x000fe200078e7809 */
[C---:B---3--:R-:W-:Y:S02]  /*0830*/  IMAD R6, R4.reuse, UR10, RZ ;  /* 0x0000000a04067c24 */ /* 0x048fe4000f8e02ff */
[----:B------:R-:W-:-:S03]  /*0840*/  IMAD R5, R4, UR5, R5 ;  /* 0x0000000504057c24 */ /* 0x000fc6000f8e0205 */
[----:B------:R-:W-:Y:S01]  /*0850*/  SHF.R.S32.HI R7, RZ, 0x1f, R6 ;  /* 0x0000001fff077819 */ /* 0x000fe20000011406 */
[----:B------:R-:W-:Y:S01]  /*0860*/  IMAD R50, R5, UR4, RZ ;  /* 0x0000000405327c24 */ /* 0x000fe2000f8e02ff */
[-C--:B------:R-:W-:Y:S02]  /*0870*/  IADD3 R9, P0, PT, R0, R6.reuse, RZ ;  /* 0x0000000600097210 */ /* 0x080fe40007f1e0ff */
[-C--:B------:R-:W-:Y:S02]  /*0880*/  IADD3 R11, P1, PT, R10, R6.reuse, RZ ;  /* 0x000000060a0b7210 */ /* 0x080fe40007f3e0ff */
[----:B------:R-:W-:Y:S02]  /*0890*/  IADD3 R13, P2, PT, R12, R6, RZ ;  /* 0x000000060c0d7210 */ /* 0x000fe40007f5e0ff */
[-C--:B------:R-:W-:Y:S02]  /*08a0*/  LEA.HI.X.SX32 R8, R0, R7.reuse, 0x1, P0 ;  /* 0x0000000700087211 */ /* 0x080fe400000f0eff */
[----:B------:R-:W-:-:S02]  /*08b0*/  LEA.HI.X.SX32 R10, R10, R7, 0x1, P1 ;  /* 0x000000070a0a7211 */ /* 0x000fc400008f0eff */
[----:B------:R-:W-:-:S07]  /*08c0*/  LEA.HI.X.SX32 R12, R12, R7, 0x1, P2 ;  /* 0x000000070c0c7211 */ /* 0x000fce00010f0eff */
.L_x_21:
[----:B------:R-:W-:Y:S01]  /*08d0*/  ISETP.GT.U32.AND P0, PT, R54, 0xff, PT ;  /* 0x000000ff3600780c */ /* 0x000fe20003f04070 */
[----:B------:R-:W2:Y:S01]  /*08e0*/  LDCU UR10, c[0x0][0x3c8] ;  /* 0x00007900ff0a77ac */ /* 0x000ea20008000800 */
[----:B------:R-:W-:Y:S01]  /*08f0*/  BSSY.RECONVERGENT B0, `(.L_x_1) ;  /* 0x0000075000007945 */ /* 0x000fe20003800200 */
[----:B------:R-:W3:Y:S10]  /*0900*/  LDCU.64 UR12, c[0x0][0x390] ;  /* 0x00007200ff0c77ac */ /* 0x000ef40008000a00 */
[----:B------:R-:W-:Y:S05]  /*0910*/  @P0 BRA `(.L_x_2) ;  /* 0x0000000400c80947 */ /* 0x000fea0003800000 */
[----:B------:R-:W-:Y:S01]  /*0920*/  LOP3.LUT R23, R47, 0x3, RZ, 0xc0, !PT ;  /* 0x000000032f177812 */ /* 0x000fe200078ec0ff */
[----:B------:R-:W-:Y:S01]  /*0930*/  BSSY.RECONVERGENT B1, `(.L_x_3) ;  /* 0x000002a000017945 */ /* 0x000fe20003800200 */
[----:B------:R-:W-:Y:S02]  /*0940*/  IMAD.MOV.U32 R22, RZ, RZ, R52 ;  /* 0x000000ffff167224 */ /* 0x000fe400078e0034 */
[----:B------:R-:W-:-:S13]  /*0950*/  ISETP.NE.AND P0, PT, R23, 0x3, PT ;  /* 0x000000031700780c */ /* 0x000fda0003f05270 */
[----:B------:R-:W-:Y:S05]  /*0960*/  @!P0 BRA `(.L_x_4) ;  /* 0x0000000000988947 */ /* 0x000fea0003800000 */
[----:B------:R-:W4:Y:S01]  /*0970*/  S2UR UR7, SR_CgaCtaId ;  /* 0x00000000000779c3 */ /* 0x000f220000008800 */
[----:B------:R-:W-:Y:S01]  /*0980*/  LOP3.LUT R18, R52, 0x70, RZ, 0xc0, !PT ;  /* 0x0000007034127812 */ /* 0x000fe200078ec0ff */
[----:B------:R-:W-:Y:S01]  /*0990*/  IMAD.SHL.U32 R19, R54, 0x2, RZ ;  /* 0x0000000236137824 */ /* 0x000fe200078e00ff */
[----:B------:R-:W-:Y:S01]  /*09a0*/  UMOV UR5, 0x400 ;  /* 0x0000040000057882 */ /* 0x000fe20000000000 */
[----:B------:R-:W-:Y:S02]  /*09b0*/  IMAD.MOV.U32 R22, RZ, RZ, R48 ;  /* 0x000000ffff167224 */ /* 0x000fe400078e0030 */
[----:B------:R-:W-:Y:S01]  /*09c0*/  IMAD R18, R33, 0x80, R18 ;  /* 0x0000008021127824 */ /* 0x000fe200078e0212 */
[----:B------:R-:W-:Y:S01]  /*09d0*/  LOP3.LUT R20, R52, 0x70, R19, 0x78, !PT ;  /* 0x0000007034147812 */ /* 0x000fe200078e7813 */
[----:B------:R-:W5:Y:S01]  /*09e0*/  LDC.64 R16, c[0x0][0x390] ;  /* 0x0000e400ff107b82 */ /* 0x000f620000000a00 */
[----:B----4-:R-:W-:-:S06]  /*09f0*/  ULEA UR5, UR7, UR5, 0x18 ;  /* 0x0000000507057291 */ /* 0x010fcc000f8ec0ff */
[----:B------:R-:W-:Y:S01]  /*0a00*/  VIADD R21, R20, UR5 ;  /* 0x0000000514157c36 */ /* 0x000fe20008000000 */
[----:B-----5:R-:W-:-:S04]  /*0a10*/  IADD3 R18, P0, P1, R9, R16, R18 ;  /* 0x0000001009127210 */ /* 0x020fc8000791e012 */
[----:B------:R-:W-:Y:S02]  /*0a20*/  IADD3.X R19, PT, PT, R8, R17, RZ, P0, P1 ;  /* 0x0000001108137210 */ /* 0x000fe400007e24ff */
[----:B------:R-:W-:-:S03]  /*0a30*/  ISETP.NE.AND P0, PT, R23, RZ, PT ;  /* 0x000000ff1700720c */ /* 0x000fc60003f05270 */
[----:B------:R-:W-:Y:S01]  /*0a40*/  @!PT LDS RZ, [RZ] ;  /* 0x00000000fffff984 */ /* 0x000fe20000000800 */
[----:B------:R-:W-:Y:S01]  /*0a50*/  @!PT LDS RZ, [RZ] ;  /* 0x00000000fffff984 */ /* 0x000fe20000000800 */
[----:B------:R-:W-:Y:S01]  /*0a60*/  @!PT LDS RZ, [RZ] ;  /* 0x00000000fffff984 */ /* 0x000fe20000000800 */
[----:B------:R4:W-:Y:S10]  /*0a70*/  LDGSTS.E.BYPASS.LTC128B.128 [R21], desc[UR8][R18.64] ;  /* 0x0000000012157fae */ /* 0x0009f4000b981a08 */
[----:B------:R-:W-:Y:S05]  /*0a80*/  @!P0 BRA `(.L_x_4) ;  /* 0x0000000000508947 */ /* 0x000fea0003800000 */
[----:B----4-:R-:W-:Y:S01]  /*0a90*/  LOP3.LUT R18, R48, 0x70, RZ, 0xc0, !PT ;  /* 0x0000007030127812 */ /* 0x010fe200078ec0ff */
[----:B------:R-:W-:-:S04]  /*0aa0*/  IMAD.MOV.U32 R22, RZ, RZ, R44 ;  /* 0x000000ffff167224 */ /* 0x000fc800078e002c */
[----:B------:R-:W-:-:S05]  /*0ab0*/  IMAD R18, R33, 0x80, R18 ;  /* 0x0000008021127824 */ /* 0x000fca00078e0212 */
[----:B------:R-:W-:-:S04]  /*0ac0*/  IADD3 R18, P0, P1, R11, R16, R18 ;  /* 0x000000100b127210 */ /* 0x000fc8000791e012 */
[----:B------:R-:W-:Y:S02]  /*0ad0*/  IADD3.X R19, PT, PT, R10, R17, RZ, P0, P1 ;  /* 0x000000110a137210 */ /* 0x000fe400007e24ff */
[----:B------:R-:W-:-:S03]  /*0ae0*/  ISETP.NE.AND P0, PT, R23, 0x1, PT ;  /* 0x000000011700780c */ /* 0x000fc60003f05270 */
[----:B------:R-:W-:Y:S01]  /*0af0*/  @!PT LDS RZ, [RZ] ;  /* 0x00000000fffff984 */ /* 0x000fe20000000800 */
[----:B------:R-:W-:Y:S01]  /*0b00*/  @!PT LDS RZ, [RZ] ;  /* 0x00000000fffff984 */ /* 0x000fe20000000800 */
[----:B------:R-:W-:Y:S01]  /*0b10*/  @!PT LDS RZ, [RZ] ;  /* 0x00000000fffff984 */ /* 0x000fe20000000800 */
[----:B------:R4:W-:Y:S10]  /*0b20*/  LDGSTS.E.BYPASS.LTC128B.128 [R45], desc[UR8][R18.64] ;  /* 0x00000000122d7fae */ /* 0x0009f4000b981a08 */
[----:B------:R-:W-:Y:S05]  /*0b30*/  @!P0 BRA `(.L_x_4) ;  /* 0x0000000000248947 */ /* 0x000fea0003800000 */
[----:B----4-:R-:W-:Y:S01]  /*0b40*/  LOP3.LUT R18, R44, 0x70, RZ, 0xc0, !PT ;  /* 0x000000702c127812 */ /* 0x010fe200078ec0ff */
[----:B------:R-:W-:-:S04]  /*0b50*/  IMAD.IADD R22, R49, 0x1, R44 ;  /* 0x0000000131167824 */ /* 0x000fc800078e022c */
[----:B------:R-:W-:-:S05]  /*0b60*/  IMAD R18, R33, 0x80, R18 ;  /* 0x0000008021127824 */ /* 0x000fca00078e0212 */
[----:B------:R-:W-:-:S04]  /*0b70*/  IADD3 R16, P0, P1, R13, R16, R18 ;  /* 0x000000100d107210 */ /* 0x000fc8000791e012 */
[----:B------:R-:W-:-:S05]  /*0b80*/  IADD3.X R17, PT, PT, R12, R17, RZ, P0, P1 ;  /* 0x000000110c117210 */ /* 0x000fca00007e24ff */
[----:B------:R-:W-:Y:S01]  /*0b90*/  @!PT LDS RZ, [RZ] ;  /* 0x00000000fffff984 */ /* 0x000fe20000000800 */
[----:B------:R-:W-:Y:S01]  /*0ba0*/  @!PT LDS RZ, [RZ] ;  /* 0x00000000fffff984 */ /* 0x000fe20000000800 */
[----:B------:R-:W-:Y:S01]  /*0bb0*/  @!PT LDS RZ, [RZ] ;  /* 0x00000000fffff984 */ /* 0x000fe20000000800 */
[----:B------:R4:W-:Y:S04]  /*0bc0*/  LDGSTS.E.BYPASS.LTC128B.128 [R43], desc[UR8][R16.64] ;  /* 0x00000000102b7fae */ /* 0x0009e8000b981a08 */
.L_x_4:
[----:B--23--:R-:W-:Y:S05]  /*0bd0*/  BSYNC.RECONVERGENT B1 ;  /* 0x0000000000017941 */ /* 0x00cfea0003800200 */
.L_x_3:
[----:B------:R-:W-:-:S13]  /*0be0*/  ISETP.GE.U32.AND P0, PT, R47, 0x3, PT ;  /* 0x000000032f00780c */ /* 0x000fda0003f06070 */
[----:B------:R-:W-:Y:S05]  /*0bf0*/  @!P0 BRA `(.L_x_2) ;  /* 0x0000000400108947 */ /* 0x000fea0003800000 */
[----:B----4-:R-:W2:Y:S01]  /*0c00*/  S2R R16, SR_CgaCtaId ;  /* 0x0000000000107919 */ /* 0x010ea20000008800 */
[----:B------:R-:W-:Y:S01]  /*0c10*/  MOV R23, 0x400 ;  /* 0x0000040000177802 */ /* 0x000fe20000000f00 */
[C-C-:B------:R-:W-:Y:S02]  /*0c20*/  IMAD R28, R51.reuse, 0x20, R22.reuse ;  /* 0x00000020331c7824 */ /* 0x140fe400078e0216 */
[--C-:B------:R-:W-:Y:S02]  /*0c30*/  IMAD R26, R51, 0x30, R22.reuse ;  /* 0x00000030331a7824 */ /* 0x100fe400078e0216 */
[----:B------:R-:W-:Y:S01]  /*0c40*/  IMAD.IADD R24, R49, 0x1, R22 ;  /* 0x0000000131187824 */ /* 0x000fe200078e0216 */
[----:B--2---:R-:W-:-:S07]  /*0c50*/  LEA R23, R16, R23, 0x18 ;  /* 0x0000001710177211 */ /* 0x004fce00078ec0ff */
.L_x_5:
[CC--:B--2---:R-:W-:Y:S02]  /*0c60*/  LEA.HI R16, R22.reuse, R53.reuse, RZ, 0x19 ;  /* 0x0000003516107211 */ /* 0x0c4fe400078fc8ff */
[----:B------:R-:W-:Y:S02]  /*0c70*/  LOP3.LUT R18, R22, 0x70, RZ, 0xc0, !PT ;  /* 0x0000007016127812 */ /* 0x000fe400078ec0ff */
[-C--:B------:R-:W-:Y:S01]  /*0c80*/  LEA.HI R29, R28, R53.reuse, RZ, 0x19 ;  /* 0x000000351c1d7211 */ /* 0x080fe200078fc8ff */
[----:B------:R-:W-:Y:S01]  /*0c90*/  IMAD R16, R16, UR10, RZ ;  /* 0x0000000a10107c24 */ /* 0x000fe2000f8e02ff */
[----:B------:R-:W-:Y:S01]  /*0ca0*/  LOP3.LUT R30, R28, 0x70, RZ, 0xc0, !PT ;  /* 0x000000701c1e7812 */ /* 0x000fe200078ec0ff */
[----:B------:R-:W-:Y:S01]  /*0cb0*/  IMAD R17, R33, 0x80, R18 ;  /* 0x0000008021117824 */ /* 0x000fe200078e0212 */
[----:B------:R-:W-:Y:S02]  /*0cc0*/  SHF.R.U32.HI R27, RZ, 0x3, R24 ;  /* 0x00000003ff1b7819 */ /* 0x000fe40000011618 */
[----:B------:R-:W-:-:S02]  /*0cd0*/  LEA.HI R38, R26, R53, RZ, 0x19 ;  /* 0x000000351a267211 */ /* 0x000fc400078fc8ff */
[----:B------:R-:W-:Y:S02]  /*0ce0*/  IADD3 R18, P0, P1, R16, R17, R6 ;  /* 0x0000001110127210 */ /* 0x000fe4000791e006 */
[----:B------:R-:W-:Y:S02]  /*0cf0*/  SHF.R.S32.HI R16, RZ, 0x1f, R16 ;  /* 0x0000001fff107819 */ /* 0x000fe40000011410 */
[----:B------:R-:W-:Y:S02]  /*0d00*/  SHF.R.U32.HI R17, RZ, 0x3, R22 ;  /* 0x00000003ff117819 */ /* 0x000fe40000011616 */
[----:B------:R-:W-:Y:S02]  /*0d10*/  IADD3.X R19, PT, PT, R16, RZ, R7, P0, P1 ;  /* 0x000000ff10137210 */ /* 0x000fe400007e2407 */
[----:B------:R-:W-:Y:S02]  /*0d20*/  IADD3 R16, P0, PT, R18, UR12, RZ ;  /* 0x0000000c12107c10 */ /* 0x000fe4000ff1e0ff */
[----:B------:R-:W-:-:S02]  /*0d30*/  LOP3.LUT R18, R22, 0x70, R17, 0x78, !PT ;  /* 0x0000007016127812 */ /* 0x000fc400078e7811 */
[----:B------:R-:W-:Y:S02]  /*0d40*/  IADD3.X R17, PT, PT, R19, UR13, RZ, P0, !PT ;  /* 0x0000000d13117c10 */ /* 0x000fe400087fe4ff */
[C---:B------:R-:W-:Y:S01]  /*0d50*/  LEA.HI R19, R24.reuse, R53, RZ, 0x19 ;  /* 0x0000003518137211 */ /* 0x040fe200078fc8ff */
[----:B------:R-:W-:Y:S01]  /*0d60*/  IMAD.IADD R25, R23, 0x1, R18 ;  /* 0x0000000117197824 */ /* 0x000fe200078e0212 */
[----:B------:R-:W-:Y:S02]  /*0d70*/  LOP3.LUT R18, R24, 0x70, RZ, 0xc0, !PT ;  /* 0x0000007018127812 */ /* 0x000fe400078ec0ff */
[----:B------:R-:W-:Y:S01]  /*0d80*/  LOP3.LUT R40, R26, 0x70, RZ, 0xc0, !PT ;  /* 0x000000701a287812 */ /* 0x000fe200078ec0ff */
[----:B------:R-:W-:Y:S01]  /*0d90*/  IMAD R19, R19, UR10, RZ ;  /* 0x0000000a13137c24 */ /* 0x000fe2000f8e02ff */
[----:B------:R-:W-:Y:S01]  /*0da0*/  SHF.R.U32.HI R21, RZ, 0x3, R26 ;  /* 0x00000003ff157819 */ /* 0x000fe2000001161a */
[C---:B------:R-:W-:Y:S01]  /*0db0*/  IMAD R20, R33.reuse, 0x80, R18 ;  /* 0x0000008021147824 */ /* 0x040fe200078e0212 */
[----:B------:R-:W-:Y:S01]  /*0dc0*/  @!PT LDS RZ, [RZ] ;  /* 0x00000000fffff984 */ /* 0x000fe20000000800 */
[----:B------:R-:W-:Y:S01]  /*0dd0*/  @!PT LDS RZ, [RZ] ;  /* 0x00000000fffff984 */ /* 0x000fe20000000800 */
[----:B------:R-:W-:Y:S01]  /*0de0*/  @!PT LDS RZ, [RZ] ;  /* 0x00000000fffff984 */ /* 0x000fe20000000800 */
[----:B------:R2:W-:Y:S01]  /*0df0*/  LDGSTS.E.BYPASS.LTC128B.128 [R25], desc[UR8][R16.64] ;  /* 0x0000000010197fae */ /* 0x0005e2000b981a08 */
[----:B------:R-:W-:Y:S01]  /*0e00*/  LOP3.LUT R18, R24, 0x70, R27, 0x78, !PT ;  /* 0x0000007018127812 */ /* 0x000fe200078e781b */
[----:B------:R-:W-:Y:S01]  /*0e10*/  IMAD R27, R38, UR10, RZ ;  /* 0x0000000a261b7c24 */ /* 0x000fe2000f8e02ff */
[----:B------:R-:W-:Y:S01]  /*0e20*/  LOP3.LUT R38, R26, 0x70, R21, 0x78, !PT ;  /* 0x000000701a267812 */ /* 0x000fe200078e7815 */
[----:B------:R-:W-:Y:S01]  /*0e30*/  IMAD R40, R33, 0x80, R40 ;  /* 0x0000008021287824 */ /* 0x000fe200078e0228 */
[----:B------:R-:W-:Y:S01]  /*0e40*/  IADD3 R21, P2, P3, R19, R20, R6 ;  /* 0x0000001413157210 */ /* 0x000fe20007b5e006 */
[C---:B------:R-:W-:Y:S01]  /*0e50*/  IMAD R24, R51.reuse, 0x40, R24 ;  /* 0x0000004033187824 */ /* 0x040fe200078e0218 */
[----:B------:R-:W-:Y:S01]  /*0e60*/  SHF.R.S32.HI R20, RZ, 0x1f, R19 ;  /* 0x0000001fff147819 */ /* 0x000fe20000011413 */
[----:B------:R-:W-:Y:S01]  /*0e70*/  IMAD R26, R51, 0x40, R26 ;  /* 0x00000040331a7824 */ /* 0x000fe200078e021a */
[----:B------:R-:W-:-:S02]  /*0e80*/  SHF.R.U32.HI R31, RZ, 0x3, R28 ;  /* 0x00000003ff1f7819 */ /* 0x000fc4000001161c */
[----:B------:R-:W-:Y:S01]  /*0e90*/  IADD3 R22, PT, PT, R49, R22, R49 ;  /* 0x0000001631167210 */ /* 0x000fe20007ffe031 */
[----:B--2---:R-:W-:Y:S02]  /*0ea0*/  IMAD R17, R29, UR10, RZ ;  /* 0x0000000a1d117c24 */ /* 0x004fe4000f8e02ff */
[----:B------:R-:W-:Y:S01]  /*0eb0*/  IMAD R16, R33, 0x80, R30 ;  /* 0x0000008021107824 */ /* 0x000fe200078e021e */
[----:B------:R-:W-:Y:S01]  /*0ec0*/  LOP3.LUT R30, R28, 0x70, R31, 0x78, !PT ;  /* 0x000000701c1e7812 */ /* 0x000fe200078e781f */
[----:B------:R-:W-:Y:S01]  /*0ed0*/  IMAD.IADD R25, R23, 0x1, R18 ;  /* 0x0000000117197824 */ /* 0x000fe200078e0212 */
[----:B------:R-:W-:Y:S01]  /*0ee0*/  SHF.R.S32.HI R18, RZ, 0x1f, R17 ;  /* 0x0000001fff127819 */ /* 0x000fe20000011411 */
[----:B------:R-:W-:Y:S01]  /*0ef0*/  IMAD R28, R51, 0x40, R28 ;  /* 0x00000040331c7824 */ /* 0x000fe200078e021c */
[--C-:B------:R-:W-:Y:S02]  /*0f00*/  IADD3 R19, P4, P5, R17, R16, R6.reuse ;  /* 0x0000001011137210 */ /* 0x100fe40007d9e006 */
[----:B------:R-:W-:-:S02]  /*0f10*/  IADD3 R16, P0, P1, R27, R40, R6 ;  /* 0x000000281b107210 */ /* 0x000fc4000791e006 */
[----:B------:R-:W-:Y:S01]  /*0f20*/  SHF.R.S32.HI R40, RZ, 0x1f, R27 ;  /* 0x0000001fff287819 */ /* 0x000fe2000001141b */
[----:B------:R-:W-:Y:S01]  /*0f30*/  IMAD.IADD R27, R23, 0x1, R30 ;  /* 0x00000001171b7824 */ /* 0x000fe200078e021e */
[--C-:B------:R-:W-:Y:S02]  /*0f40*/  IADD3.X R17, PT, PT, R20, RZ, R7.reuse, P2, P3 ;  /* 0x000000ff14117210 */ /* 0x100fe400017e6407 */
[----:B------:R-:W-:Y:S02]  /*0f50*/  IADD3 R20, P2, PT, R21, UR12, RZ ;  /* 0x0000000c15147c10 */ /* 0x000fe4000ff5e0ff */
[--C-:B------:R-:W-:Y:S02]  /*0f60*/  IADD3.X R29, PT, PT, R18, RZ, R7.reuse, P4, P5 ;  /* 0x000000ff121d7210 */ /* 0x100fe400027ea407 */
[----:B------:R-:W-:Y:S02]  /*0f70*/  IADD3 R18, P3, PT, R19, UR12, RZ ;  /* 0x0000000c13127c10 */ /* 0x000fe4000ff7e0ff */
[----:B------:R-:W-:-:S02]  /*0f80*/  IADD3.X R40, PT, PT, R40, RZ, R7, P0, P1 ;  /* 0x000000ff28287210 */ /* 0x000fc400007e2407 */
[----:B------:R-:W-:Y:S02]  /*0f90*/  IADD3 R16, P0, PT, R16, UR12, RZ ;  /* 0x0000000c10107c10 */ /* 0x000fe4000ff1e0ff */
[----:B------:R-:W-:Y:S02]  /*0fa0*/  IADD3.X R21, PT, PT, R17, UR13, RZ, P2, !PT ;  /* 0x0000000d11157c10 */ /* 0x000fe400097fe4ff */
[----:B------:R-:W-:Y:S01]  /*0fb0*/  IADD3.X R19, PT, PT, R29, UR13, RZ, P3, !PT ;  /* 0x0000000d1d137c10 */ /* 0x000fe20009ffe4ff */
[----:B------:R-:W-:Y:S01]  /*0fc0*/  IMAD.IADD R29, R23, 0x1, R38 ;  /* 0x00000001171d7824 */ /* 0x000fe200078e0226 */
[----:B------:R-:W-:Y:S01]  /*0fd0*/  IADD3.X R17, PT, PT, R40, UR13, RZ, P0, !PT ;  /* 0x0000000d28117c10 */ /* 0x000fe200087fe4ff */
[----:B------:R2:W-:Y:S01]  /*0fe0*/  LDGSTS.E.BYPASS.LTC128B.128 [R25], desc[UR8][R20.64] ;  /* 0x0000000014197fae */ /* 0x0005e2000b981a08 */
[----:B------:R-:W-:-:S03]  /*0ff0*/  IADD3 R22, PT, PT, R49, R22, R49 ;  /* 0x0000001631167210 */ /* 0x000fc60007ffe031 */
[----:B------:R2:W-:Y:S01]  /*1000*/  LDGSTS.E.BYPASS.LTC128B.128 [R27], desc[UR8][R18.64] ;  /* 0x00000000121b7fae */ /* 0x0005e2000b981a08 */
[----:B------:R-:W-:-:S03]  /*1010*/  ISETP.GE.U32.AND P0, PT, R22, 0x1000, PT ;  /* 0x000010001600780c */ /* 0x000fc60003f06070 */
[----:B------:R2:W-:Y:S10]  /*1020*/  LDGSTS.E.BYPASS.LTC128B.128 [R29], desc[UR8][R16.64] ;  /* 0x00000000101d7fae */ /* 0x0005f4000b981a08 */
[----:B------:R-:W-:Y:S05]  /*1030*/  @!P0 BRA `(.L_x_5) ;  /* 0xfffffffc00088947 */ /* 0x000fea000383ffff */
.L_x_2:
[----:B--23--:R-:W-:Y:S05]  /*1040*/  BSYNC.RECONVERGENT B0 ;  /* 0x0000000000007941 */ /* 0x00cfea0003800200 */
.L_x_1:
[----:B------:R-:W-:Y:S01]  /*1050*/  ISETP.GT.U32.AND P0, PT, R54, 0x7f, PT ;  /* 0x0000007f3600780c */ /* 0x000fe20003f04070 */
[----:B------:R-:W2:Y:S01]  /*1060*/  LDCU UR12, c[0x0][0x3c8] ;  /* 0x00007900ff0c77ac */ /* 0x000ea20008000800 */
[----:B------:R-:W-:Y:S01]  /*1070*/  BSSY B1, `(.L_x_6) ;  /* 0x0000149000017945 */ /* 0x000fe20003800000 */
[----:B------:R-:W3:Y:S10]  /*1080*/  LDCU.64 UR14, c[0x0][0x380] ;  /* 0x00007000ff0e77ac */ /* 0x000ef40008000a00 */
[----:B------:R-:W-:Y:S05]  /*1090*/  @P0 BRA `(.L_x_7) ;  /* 0x0000001400180947 */ /* 0x000fea0003800000 */
[----:B------:R-:W-:Y:S01]  /*10a0*/  LOP3.LUT R26, R46, 0x3, RZ, 0xc0, !PT ;  /* 0x000000032e1a7812 */ /* 0x000fe200078ec0ff */
[----:B------:R-:W-:Y:S01]  /*10b0*/  BSSY B0, `(.L_x_8) ;  /* 0x000008d000007945 */ /* 0x000fe20003800000 */
[----:B------:R-:W-:Y:S02]  /*10c0*/  IMAD.MOV.U32 R38, RZ, RZ, R52 ;  /* 0x000000ffff267224 */ /* 0x000fe400078e0034 */
[----:B------:R-:W-:-:S13]  /*10d0*/  ISETP.NE.AND P0, PT, R26, 0x3, PT ;  /* 0x000000031a00780c */ /* 0x000fda0003f05270 */
[----:B------:R-:W-:Y:S05]  /*10e0*/  @!P0 BRA `(.L_x_9) ;  /* 0x0000000800248947 */ /* 0x000fea0003800000 */
[----:B----4-:R-:W-:Y:S01]  /*10f0*/  SHF.R.U32.HI R16, RZ, 0x6, R54 ;  /* 0x00000006ff107819 */ /* 0x010fe20000011636 */
[----:B------:R-:W4:Y:S04]  /*1100*/  LDC R20, c[0x0][0x3c0] ;  /* 0x0000f000ff147b82 */ /* 0x000f280000000800 */
[----:B------:R-:W-:-:S05]  /*1110*/  IMAD R18, R16, 0x4, R1 ;  /* 0x0000000410127824 */ /* 0x000fca00078e0201 */
[----:B------:R-:W5:Y:S01]  /*1120*/  LDL R19, [R18] ;  /* 0x0000000012137983 */ /* 0x000f620000100800 */
[----:B------:R-:W1:Y:S01]  /*1130*/  S2UR UR7, SR_CgaCtaId ;  /* 0x00000000000779c3 */ /* 0x000e620000008800 */
[----:B------:R-:W-:Y:S02]  /*1140*/  UMOV UR5, 0x400 ;  /* 0x0000040000057882 */ /* 0x000fe40000000000 */
[----:B------:R-:W-:Y:S01]  /*1150*/  UIADD3 UR5, UPT, UPT, UR5, 0x1000, URZ ;  /* 0x0000100005057890 */ /* 0x000fe2000fffe0ff */
[----:B----4-:R-:W-:-:S04]  /*1160*/  IABS R21, R20 ;  /* 0x0000001400157213 */ /* 0x010fc80000000000 */
[----:B------:R-:W4:Y:S01]  /*1170*/  I2F.RP R23, R21 ;  /* 0x0000001500177306 */ /* 0x000f220000209400 */
[----:B-1----:R-:W-:-:S06]  /*1180*/  ULEA UR5, UR7, UR5, 0x18 ;  /* 0x0000000507057291 */ /* 0x002fcc000f8ec0ff */
[----:B------:R-:W-:Y:S01]  /*1190*/  VIADD R24, R52, UR5 ;  /* 0x0000000534187c36 */ /* 0x000fe20008000000 */
[----:B------:R-:W-:Y:S01]  /*11a0*/  UMOV UR5, 0xffffffff ;  /* 0xffffffff00057882 */ /* 0x000fe20000000000 */
[----:B----4-:R-:W1:Y:S02]  /*11b0*/  MUFU.RCP R23, R23 ;  /* 0x0000001700177308 */ /* 0x010e640000001000 */
[----:B-1----:R-:W-:-:S06]  /*11c0*/  VIADD R16, R23, 0xffffffe ;  /* 0x0ffffffe17107836 */ /* 0x002fcc0000000000 */
[----:B------:R1:W4:Y:S02]  /*11d0*/  F2I.FTZ.U32.TRUNC.NTZ R17, R16 ;  /* 0x0000001000117305 */ /* 0x000324000021f000 */
[----:B-1----:R-:W-:Y:S02]  /*11e0*/  IMAD.MOV.U32 R16, RZ, RZ, RZ ;  /* 0x000000ffff107224 */ /* 0x002fe400078e00ff */
[----:B----4-:R-:W-:-:S04]  /*11f0*/  IMAD.MOV R22, RZ, RZ, -R17 ;  /* 0x000000ffff167224 */ /* 0x010fc800078e0a11 */
[----:B------:R-:W-:-:S04]  /*1200*/  IMAD R25, R22, R21, RZ ;  /* 0x0000001516197224 */ /* 0x000fc800078e02ff */
[----:B------:R-:W-:Y:S01]  /*1210*/  IMAD.HI.U32 R22, R17, R25, R16 ;  /* 0x0000001911167227 */ /* 0x000fe200078e0010 */
[----:B------:R-:W-:-:S04]  /*1220*/  SHF.R.U32.HI R16, RZ, 0x1, R54 ;  /* 0x00000001ff107819 */ /* 0x000fc80000011636 */
[----:B------:R-:W-:Y:S02]  /*1230*/  LOP3.LUT R60, R16, 0x3c, RZ, 0xc0, !PT ;  /* 0x0000003c103c7812 */ /* 0x000fe400078ec0ff */
[----:B-----5:R-:W-:Y:S02]  /*1240*/  IABS R18, R19 ;  /* 0x0000001300127213 */ /* 0x020fe40000000000 */
[----:B------:R-:W-:-:S03]  /*1250*/  LOP3.LUT R19, R19, R20, RZ, 0x3c, !PT ;  /* 0x0000001413137212 */ /* 0x000fc600078e3cff */
[----:B------:R-:W-:Y:S01]  /*1260*/  IMAD.HI.U32 R17, R22, R18, RZ ;  /* 0x0000001216117227 */ /* 0x000fe200078e00ff */
[----:B------:R-:W-:-:S03]  /*1270*/  ISETP.GE.AND P2, PT, R19, RZ, PT ;  /* 0x000000ff1300720c */ /* 0x000fc60003f46270 */
[----:B------:R-:W-:-:S04]  /*1280*/  IMAD.MOV R23, RZ, RZ, -R17 ;  /* 0x000000ffff177224 */ /* 0x000fc800078e0a11 */
[----:B------:R-:W-:Y:S01]  /*1290*/  IMAD R18, R21, R23, R18 ;  /* 0x0000001715127224 */ /* 0x000fe200078e0212 */
[----:B------:R-:W-:-:S04]  /*12a0*/  LOP3.LUT R23, RZ, R20, RZ, 0x33, !PT ;  /* 0x00000014ff177212 */ /* 0x000fc800078e33ff */
[----:B------:R-:W-:-:S13]  /*12b0*/  ISETP.GT.U32.AND P1, PT, R21, R18, PT ;  /* 0x000000121500720c */ /* 0x000fda0003f24070 */
[----:B------:R-:W-:Y:S02]  /*12c0*/  @!P1 IMAD.IADD R18, R18, 0x1, -R21 ;  /* 0x0000000112129824 */ /* 0x000fe400078e0a15 */
[----:B------:R-:W-:-:S03]  /*12d0*/  @!P1 VIADD R17, R17, 0x1 ;  /* 0x0000000111119836 */ /* 0x000fc60000000000 */
[----:B------:R-:W-:-:S13]  /*12e0*/  ISETP.GE.U32.AND P0, PT, R18, R21, PT ;  /* 0x000000151200720c */ /* 0x000fda0003f06070 */
[----:B------:R-:W-:Y:S01]  /*12f0*/  @P0 VIADD R17, R17, 0x1 ;  /* 0x0000000111110836 */ /* 0x000fe20000000000 */
[----:B------:R-:W-:-:S03]  /*1300*/  ISETP.NE.AND P0, PT, R20, RZ, PT ;  /* 0x000000ff1400720c */ /* 0x000fc60003f05270 */
[----:B------:R-:W-:-:S05]  /*1310*/  @!P2 IMAD.MOV R17, RZ, RZ, -R17 ;  /* 0x000000ffff11a224 */ /* 0x000fca00078e0a11 */
[----:B------:R-:W-:Y:S01]  /*1320*/  SEL R19, R23, R17, !P0 ;  /* 0x0000001117137207 */ /* 0x000fe20004000000 */
[----:B------:R-:W-:Y:S06]  /*1330*/  BRA.DIV UR5, `(.L_x_10) ;  /* 0x0000002205407947 */ /* 0x000fec000b800000 */
[----:B------:R1:W4:Y:S02]  /*1340*/  SHFL.IDX PT, R16, R19, R60, 0x1f ;  /* 0x00001f3c13107589 */ /* 0x00032400000e0000 */
.L_x_25:
[----:B------:R-:W4:Y:S01]  /*1350*/  LDC R25, c[0x0][0x3c4] ;  /* 0x0000f100ff197b82 */ /* 0x000f220000000800 */
[----:B------:R-:W-:Y:S01]  /*1360*/  BSSY.RECONVERGENT B2, `(.L_x_11) ;  /* 0x0000010000027945 */ /* 0x000fe20003800200 */
[----:B------:R-:W-:Y:S02]  /*1370*/  ISETP.NE.AND P2, PT, R26, RZ, PT ;  /* 0x000000ff1a00720c */ /* 0x000fe40003f45270 */
[----:B----4-:R-:W-:-:S13]  /*1380*/  ISETP.GE.AND P1, PT, R16, R25, PT ;  /* 0x000000191000720c */ /* 0x010fda0003f26270 */
[----:B------:R-:W-:Y:S05]  /*1390*/  @P1 BRA `(.L_x_12) ;  /* 0x0000000000301947 */ /* 0x000fea0003800000 */
[----:B------:R-:W4:Y:S01]  /*13a0*/  LDCU UR5, c[0x0][0x3c8] ;  /* 0x00007900ff0577ac */ /* 0x000f220008000800 */
[----:B------:R-:W-:Y:S01]  /*13b0*/  LOP3.LUT R18, R52, 0x70, RZ, 0xc0, !PT ;  /* 0x0000007034127812 */ /* 0x000fe200078ec0ff */
[----:B------:R-:W5:Y:S01]  /*13c0*/  LDCU.64 UR10, c[0x0][0x380] ;  /* 0x00007000ff0a77ac */ /* 0x000f620008000a00 */
[----:B----4-:R-:W-:-:S03]  /*13d0*/  IMAD R17, R16, UR5, RZ ;  /* 0x0000000510117c24 */ /* 0x010fc6000f8e02ff */
[----:B------:R-:W-:-:S05]  /*13e0*/  IMAD R16, R33, 0x80, R18 ;  /* 0x0000008021107824 */ /* 0x000fca00078e0212 */
[----:B-----5:R-:W-:Y:S02]  /*13f0*/  IADD3 R16, P1, P3, R17, UR10, R16 ;  /* 0x0000000a11107c10 */ /* 0x020fe4000fb3e010 */
[----:B------:R-:W-:-:S04]  /*1400*/  SHF.R.S32.HI R17, RZ, 0x1f, R17 ;  /* 0x0000001fff117819 */ /* 0x000fc80000011411 */
[----:B------:R-:W-:-:S05]  /*1410*/  IADD3.X R17, PT, PT, R17, UR11, RZ, P1, P3 ;  /* 0x0000000b11117c10 */ /* 0x000fca0008fe64ff */
[----:B------:R-:W-:Y:S01]  /*1420*/  @!PT LDS RZ, [RZ] ;  /* 0x00000000fffff984 */ /* 0x000fe20000000800 */
[----:B------:R-:W-:Y:S01]  /*1430*/  @!PT LDS RZ, [RZ] ;  /* 0x00000000fffff984 */ /* 0x000fe20000000800 */
[----:B------:R-:W-:Y:S01]  /*1440*/  @!PT LDS RZ, [RZ] ;  /* 0x00000000fffff984 */ /* 0x000fe20000000800 */
[----:B------:R4:W-:Y:S02]  /*1450*/  LDGSTS.E.BYPASS.LTC128B.128 [R24], desc[UR8][R16.64] ;  /* 0x0000000010187fae */ /* 0x0009e4000b981a08 */
.L_x_12:
[----:B--23--:R-:W-:Y:S05]  /*1460*/  BSYNC.RECONVERGENT B2 ;  /* 0x0000000000027941 */ /* 0x00cfea0003800200 */
.L_x_11:
[----:B------:R-:W-:Y:S01]  /*1470*/  IMAD.MOV.U32 R38, RZ, RZ, R48 ;  /* 0x000000ffff267224 */ /* 0x000fe200078e0030 */
[----:B------:R-:W-:Y:S06]  /*1480*/  @!P2 BRA `(.L_x_9) ;  /* 0x00000004003ca947 */ /* 0x000fec0003800000 */
[----:B----4-:R-:W-:-:S05]  /*1490*/  SHF.R.U32.HI R16, RZ, 0xa, R48 ;  /* 0x0000000aff107819 */ /* 0x010fca0000011630 */
[----:B------:R-:W-:-:S05]  /*14a0*/  IMAD R16, R16, 0x4, R1 ;  /* 0x0000000410107824 */ /* 0x000fca00078e0201 */
[----:B------:R2:W3:Y:S01]  /*14b0*/  LDL R17, [R16] ;  /* 0x0000000010117983 */ /* 0x0004e20000100800 */
[----:B------:R-:W-:Y:S01]  /*14c0*/  UMOV UR5, 0xffffffff ;  /* 0xffffffff00057882 */ /* 0x000fe20000000000 */
[----:B--2---:R-:W-:-:S04]  /*14d0*/  SHF.R.U32.HI R16, RZ, 0x5, R48 ;  /* 0x00000005ff107819 */ /* 0x004fc80000011630 */
[----:B-1----:R-:W-:Y:S02]  /*14e0*/  LOP3.LUT R60, R16, 0x3c, RZ, 0xc0, !PT ;  /* 0x0000003c103c7812 */ /* 0x002fe400078ec0ff */
[----:B---3--:R-:W-:Y:S02]  /*14f0*/  IABS R28, R17 ;  /* 0x00000011001c7213 */ /* 0x008fe40000000000 */
[----:B------:R-:W-:-:S03]  /*1500*/  LOP3.LUT R17, R17, R20, RZ, 0x3c, !PT ;  /* 0x0000001411117212 */ /* 0x000fc600078e3cff */
[----:B------:R-:W-:Y:S01]  /*1510*/  IMAD.HI.U32 R18, R22, R28, RZ ;  /* 0x0000001c16127227 */ /* 0x000fe200078e00ff */
[----:B------:R-:W-:-:S03]  /*1520*/  ISETP.GE.AND P3, PT, R17, RZ, PT ;  /* 0x000000ff1100720c */ /* 0x000fc60003f66270 */
[----:B------:R-:W-:-:S04]  /*1530*/  IMAD.MOV R19, RZ, RZ, -R18 ;  /* 0x000000ffff137224 */ /* 0x000fc800078e0a12 */
[----:B------:R-:W-:-:S05]  /*1540*/  IMAD R28, R21, R19, R28 ;  /* 0x00000013151c7224 */ /* 0x000fca00078e021c */
[----:B------:R-:W-:-:S13]  /*1550*/  ISETP.GT.U32.AND P2, PT, R21, R28, PT ;  /* 0x0000001c1500720c */ /* 0x000fda0003f44070 */
[----:B------:R-:W-:Y:S02]  /*1560*/  @!P2 IMAD.IADD R28, R28, 0x1, -R21 ;  /* 0x000000011c1ca824 */ /* 0x000fe400078e0a15 */
[----:B------:R-:W-:-:S03]  /*1570*/  @!P2 VIADD R18, R18, 0x1 ;  /* 0x000000011212a836 */ /* 0x000fc60000000000 */
[----:B------:R-:W-:-:S13]  /*1580*/  ISETP.GE.U32.AND P1, PT, R28, R21, PT ;  /* 0x000000151c00720c */ /* 0x000fda0003f26070 */
[----:B------:R-:W-:-:S04]  /*1590*/  @P1 VIADD R18, R18, 0x1 ;  /* 0x0000000112121836 */ /* 0x000fc80000000000 */
[----:B------:R-:W-:-:S05]  /*15a0*/  @!P3 IMAD.MOV R18, RZ, RZ, -R18 ;  /* 0x000000ffff12b224 */ /* 0x000fca00078e0a12 */
[----:B------:R-:W-:Y:S01]  /*15b0*/  SEL R19, R23, R18, !P0 ;  /* 0x0000001217137207 */ /* 0x000fe20004000000 */
[----:B------:R-:W-:Y:S06]  /*15c0*/  BRA.DIV UR5, `(.L_x_13) ;  /* 0x0000001e05b87947 */ /* 0x000fec000b800000 */
[----:B------:R1:W2:Y:S02]  /*15d0*/  SHFL.IDX PT, R60, R19, R60, 0x1f ;  /* 0x00001f3c133c7589 */ /* 0x0002a400000e0000 */
.L_x_28:
[----:B--2---:R-:W-:Y:S01]  /*15e0*/  ISETP.GE.AND P1, PT, R60, R25, PT ;  /* 0x000000193c00720c */ /* 0x004fe20003f26270 */
[----:B------:R-:W-:Y:S01]  /*15f0*/  BSSY.RECONVERGENT B2, `(.L_x_14) ;  /* 0x0000010000027945 */ /* 0x000fe20003800200 */
[----:B------:R-:W-:-:S11]  /*1600*/  ISETP.NE.AND P2, PT, R26, 0x1, PT ;  /* 0x000000011a00780c */ /* 0x000fd60003f45270 */
[----:B------:R-:W-:Y:S05]  /*1610*/  @P1 BRA `(.L_x_15) ;  /* 0x0000000000341947 */ /* 0x000fea0003800000 */
[----:B------:R-:W2:Y:S01]  /*1620*/  LDCU UR5, c[0x0][0x3c8] ;  /* 0x00007900ff0577ac */ /* 0x000ea20008000800 */
[----:B------:R-:W-:Y:S01]  /*1630*/  LOP3.LUT R16, R48, 0x70, RZ, 0xc0, !PT ;  /* 0x0000007030107812 */ /* 0x000fe200078ec0ff */
[----:B-1----:R-:W-:Y:S01]  /*1640*/  IMAD.IADD R19, R49, 0x1, R24 ;  /* 0x0000000131137824 */ /* 0x002fe200078e0218 */
[----:B------:R-:W1:Y:S03]  /*1650*/  LDCU.64 UR10, c[0x0][0x380] ;  /* 0x00007000ff0a77ac */ /* 0x000e660008000a00 */
[----:B------:R-:W-:Y:S02]  /*1660*/  IMAD R17, R33, 0x80, R16 ;  /* 0x0000008021117824 */ /* 0x000fe400078e0210 */
[----:B--2---:R-:W-:-:S05]  /*1670*/  IMAD R60, R60, UR5, RZ ;  /* 0x000000053c3c7c24 */ /* 0x004fca000f8e02ff */
[----:B-1----:R-:W-:Y:S02]  /*1680*/  IADD3 R16, P1, P3, R60, UR10, R17 ;  /* 0x0000000a3c107c10 */ /* 0x002fe4000fb3e011 */
[----:B------:R-:W-:-:S04]  /*1690*/  SHF.R.S32.HI R60, RZ, 0x1f, R60 ;  /* 0x0000001fff3c7819 */ /* 0x000fc8000001143c */
[----:B------:R-:W-:-:S05]  /*16a0*/  IADD3.X R17, PT, PT, R60, UR11, RZ, P1, P3 ;  /* 0x0000000b3c117c10 */ /* 0x000fca0008fe64ff */
[----:B------:R-:W-:Y:S01]  /*16b0*/  @!PT LDS RZ, [RZ] ;  /* 0x00000000fffff984 */ /* 0x000fe20000000800 */
[----:B------:R-:W-:Y:S01]  /*16c0*/  @!PT LDS RZ, [RZ] ;  /* 0x00000000fffff984 */ /* 0x000fe20000000800 */
[----:B------:R-:W-:Y:S01]  /*16d0*/  @!PT LDS RZ, [RZ] ;  /* 0x00000000fffff984 */ /* 0x000fe20000000800 */
[----:B------:R2:W-:Y:S02]  /*16e0*/  LDGSTS.E.BYPASS.LTC128B.128 [R19], desc[UR8][R16.64] ;  /* 0x0000000010137fae */ /* 0x0005e4000b981a08 */
.L_x_15:
[----:B------:R-:W-:Y:S05]  /*16f0*/  BSYNC.RECONVERGENT B2 ;  /* 0x0000000000027941 */ /* 0x000fea0003800200 */
.L_x_14:
[----:B------:R-:W-:Y:S01]  /*1700*/  IMAD.MOV.U32 R38, RZ, RZ, R44 ;  /* 0x000000ffff267224 */ /* 0x000fe200078e002c */
[----:B------:R-:W-:Y:S06]  /*1710*/  @!P2 BRA `(.L_x_9) ;  /* 0x000000000098a947 */ /* 0x000fec0003800000 */
[----:B--2---:R-:W-:-:S05]  /*1720*/  SHF.R.U32.HI R16, RZ, 0xa, R44 ;  /* 0x0000000aff107819 */ /* 0x004fca000001162c */
[----:B------:R-:W-:-:S05]  /*1730*/  IMAD R16, R16, 0x4, R1 ;  /* 0x0000000410107824 */ /* 0x000fca00078e0201 */
[----:B------:R2:W3:Y:S01]  /*1740*/  LDL R17, [R16] ;  /* 0x0000000010117983 */ /* 0x0004e20000100800 */
[----:B------:R-:W-:Y:S01]  /*1750*/  UMOV UR5, 0xffffffff ;  /* 0xffffffff00057882 */ /* 0x000fe20000000000 */
[--C-:B------:R-:W-:Y:S01]  /*1760*/  IMAD.IADD R38, R49, 0x1, R44.reuse ;  /* 0x0000000131267824 */ /* 0x100fe200078e022c */
[----:B--2---:R-:W-:-:S04]  /*1770*/  SHF.R.U32.HI R16, RZ, 0x5, R44 ;  /* 0x00000005ff107819 */ /* 0x004fc8000001162c */
[----:B------:R-:W-:Y:S02]  /*1780*/  LOP3.LUT R60, R16, 0x3c, RZ, 0xc0, !PT ;  /* 0x0000003c103c7812 */ /* 0x000fe400078ec0ff */
[----:B---3--:R-:W-:Y:S02]  /*1790*/  IABS R18, R17 ;  /* 0x0000001100127213 */ /* 0x008fe40000000000 */
[----:B------:R-:W-:-:S03]  /*17a0*/  LOP3.LUT R17, R17, R20, RZ, 0x3c, !PT ;  /* 0x0000001411117212 */ /* 0x000fc600078e3cff */
[----:B------:R-:W-:Y:S01]  /*17b0*/  IMAD.HI.U32 R22, R22, R18, RZ ;  /* 0x0000001216167227 */ /* 0x000fe200078e00ff */
[----:B------:R-:W-:-:S03]  /*17c0*/  ISETP.GE.AND P3, PT, R17, RZ, PT ;  /* 0x000000ff1100720c */ /* 0x000fc60003f66270 */
[----:B-1----:R-:W-:-:S04]  /*17d0*/  IMAD.MOV R19, RZ, RZ, -R22 ;  /* 0x000000ffff137224 */ /* 0x002fc800078e0a16 */
        /* <DEDUP_REMOVED lines=10> */
.L_x_31:
[----:B--2---:R-:W-:-:S13]  /*1880*/  ISETP.GE.AND P0, PT, R60, R25, PT ;  /* 0x000000193c00720c */ /* 0x004fda0003f06270 */
[----:B------:R-:W-:Y:S05]  /*1890*/  @P0 BRA `(.L_x_9) ;  /* 0x0000000000380947 */ /* 0x000fea0003800000 */
[----:B------:R-:W2:Y:S01]  /*18a0*/  LDCU UR5, c[0x0][0x3c8] ;  /* 0x00007900ff0577ac */ /* 0x000ea20008000800 */
[----:B------:R-:W-:Y:S01]  /*18b0*/  LOP3.LUT R16, R44, 0x70, RZ, 0xc0, !PT ;  /* 0x000000702c107812 */ /* 0x000fe200078ec0ff */
[----:B------:R-:W-:Y:S01]  /*18c0*/  IMAD.IADD R24, R49, 0x1, R24 ;  /* 0x0000000131187824 */ /* 0x000fe200078e0218 */
[----:B------:R-:W3:Y:S03]  /*18d0*/  LDCU.64 UR10, c[0x0][0x380] ;  /* 0x00007000ff0a77ac */ /* 0x000ee60008000a00 */
[----:B------:R-:W-:Y:S02]  /*18e0*/  IMAD R17, R33, 0x80, R16 ;  /* 0x0000008021117824 */ /* 0x000fe400078e0210 */
[----:B-1----:R-:W-:Y:S02]  /*18f0*/  IMAD.IADD R19, R49, 0x1, R24 ;  /* 0x0000000131137824 */ /* 0x002fe400078e0218 */
[----:B--2---:R-:W-:-:S05]  /*1900*/  IMAD R60, R60, UR5, RZ ;  /* 0x000000053c3c7c24 */ /* 0x004fca000f8e02ff */
[----:B---3--:R-:W-:Y:S02]  /*1910*/  IADD3 R16, P0, P1, R60, UR10, R17 ;  /* 0x0000000a3c107c10 */ /* 0x008fe4000f91e011 */
[----:B------:R-:W-:-:S04]  /*1920*/  SHF.R.S32.HI R60, RZ, 0x1f, R60 ;  /* 0x0000001fff3c7819 */ /* 0x000fc8000001143c */
[----:B------:R-:W-:-:S05]  /*1930*/  IADD3.X R17, PT, PT, R60, UR11, RZ, P0, P1 ;  /* 0x0000000b3c117c10 */ /* 0x000fca00087e24ff */
[----:B------:R-:W-:Y:S01]  /*1940*/  @!PT LDS RZ, [RZ] ;  /* 0x00000000fffff984 */ /* 0x000fe20000000800 */
[----:B------:R-:W-:Y:S01]  /*1950*/  @!PT LDS RZ, [RZ] ;  /* 0x00000000fffff984 */ /* 0x000fe20000000800 */
[----:B------:R-:W-:Y:S01]  /*1960*/  @!PT LDS RZ, [RZ] ;  /* 0x00000000fffff984 */ /* 0x000fe20000000800 */
[----:B------:R1:W-:Y:S02]  /*1970*/  LDGSTS.E.BYPASS.LTC128B.128 [R19], desc[UR8][R16.64] ;  /* 0x0000000010137fae */ /* 0x0003e4000b981a08 */
.L_x_9:
[----:B--23--:R-:W-:Y:S05]  /*1980*/  BSYNC B0 ;  /* 0x0000000000007941 */ /* 0x00cfea0003800000 */
.L_x_8:
[----:B------:R-:W-:-:S13]  /*1990*/  ISETP.GE.U32.AND P0, PT, R46, 0x3, PT ;  /* 0x000000032e00780c */ /* 0x000fda0003f06070 */
[----:B------:R-:W-:Y:S05]  /*19a0*/  @!P0 BRA `(.L_x_7) ;  /* 0x0000000800d48947 */ /* 0x000fea0003800000 */
[----:B-1--4-:R-:W1:Y:S02]  /*19b0*/  LDC R16, c[0x0][0x3c0] ;  /* 0x0000f000ff107b82 */ /* 0x012e640000000800 */
[----:B-1----:R-:W-:-:S04]  /*19c0*/  IABS R23, R16 ;  /* 0x0000001000177213 */ /* 0x002fc80000000000 */
[----:B------:R-:W1:Y:S08]  /*19d0*/  I2F.RP R18, R23 ;  /* 0x0000001700127306 */ /* 0x000e700000209400 */
[----:B-1----:R-:W1:Y:S02]  /*19e0*/  MUFU.RCP R18, R18 ;  /* 0x0000001200127308 */ /* 0x002e640000001000 */
[----:B-1----:R-:W-:-:S06]  /*19f0*/  VIADD R16, R18, 0xffffffe ;  /* 0x0ffffffe12107836 */ /* 0x002fcc0000000000 */
[----:B------:R1:W2:Y:S02]  /*1a00*/  F2I.FTZ.U32.TRUNC.NTZ R17, R16 ;  /* 0x0000001000117305 */ /* 0x0002a4000021f000 */
[----:B-1----:R-:W-:Y:S02]  /*1a10*/  IMAD.MOV.U32 R16, RZ, RZ, RZ ;  /* 0x000000ffff107224 */ /* 0x002fe400078e00ff */
[----:B--2---:R-:W-:-:S04]  /*1a20*/  IMAD.MOV R20, RZ, RZ, -R17 ;  /* 0x000000ffff147224 */ /* 0x004fc800078e0a11 */
[----:B------:R-:W-:-:S04]  /*1a30*/  IMAD R19, R20, R23, RZ ;  /* 0x0000001714137224 */ /* 0x000fc800078e02ff */
[----:B------:R-:W-:-:S07]  /*1a40*/  IMAD.HI.U32 R26, R17, R19, R16 ;  /* 0x00000013111a7227 */ /* 0x000fce00078e0010 */
.L_x_20:
[----:B-12---:R-:W-:Y:S01]  /*1a50*/  SHF.R.U32.HI R16, RZ, 0xa, R38 ;  /* 0x0000000aff107819 */ /* 0x006fe20000011626 */
[----:B------:R-:W1:Y:S04]  /*1a60*/  LDC R22, c[0x0][0x3c0] ;  /* 0x0000f000ff167b82 */ /* 0x000e680000000800 */
[----:B------:R-:W-:-:S05]  /*1a70*/  IMAD R16, R16, 0x4, R1 ;  /* 0x0000000410107824 */ /* 0x000fca00078e0201 */
[----:B------:R-:W2:Y:S01]  /*1a80*/  LDL R17, [R16] ;  /* 0x0000000010117983 */ /* 0x000ea20000100800 */
[----:B------:R-:W-:Y:S01]  /*1a90*/  UMOV UR5, 0xffffffff ;  /* 0xffffffff00057882 */ /* 0x000fe20000000000 */
[----:B------:R-:W-:-:S04]  /*1aa0*/  SHF.R.U32.HI R60, RZ, 0x5, R38 ;  /* 0x00000005ff3c7819 */ /* 0x000fc80000011626 */
[----:B------:R-:W-:Y:S02]  /*1ab0*/  LOP3.LUT R60, R60, 0x3c, RZ, 0xc0, !PT ;  /* 0x0000003c3c3c7812 */ /* 0x000fe400078ec0ff */
[-C--:B-1----:R-:W-:Y:S02]  /*1ac0*/  IABS R21, R22.reuse ;  /* 0x0000001600157213 */ /* 0x082fe40000000000 */
[-C--:B------:R-:W-:Y:S02]  /*1ad0*/  LOP3.LUT R20, RZ, R22.reuse, RZ, 0x33, !PT ;  /* 0x00000016ff147212 */ /* 0x080fe400078e33ff */
[----:B--2---:R-:W-:Y:S02]  /*1ae0*/  IABS R18, R17 ;  /* 0x0000001100127213 */ /* 0x004fe40000000000 */
        /* <DEDUP_REMOVED lines=14> */
[----:B------:R-:W-:-:S05]  /*1bd0*/  IMAD.IADD R30, R49, 0x1, R38 ;  /* 0x00000001311e7824 */ /* 0x000fca00078e0226 */
[----:B------:R-:W-:-:S05]  /*1be0*/  SHF.R.U32.HI R16, RZ, 0xa, R30 ;  /* 0x0000000aff107819 */ /* 0x000fca000001161e */
[----:B------:R-:W-:-:S05]  /*1bf0*/  IMAD R16, R16, 0x4, R1 ;  /* 0x0000000410107824 */ /* 0x000fca00078e0201 */
[----:B------:R1:W2:Y:S01]  /*1c00*/  LDL R31, [R16] ;  /* 0x00000000101f7983 */ /* 0x0002a20000100800 */
[----:B------:R-:W-:-:S05]  /*1c10*/  IMAD.IADD R28, R49, 0x1, R30 ;  /* 0x00000001311c7824 */ /* 0x000fca00078e021e */
[----:B------:R-:W-:-:S05]  /*1c20*/  SHF.R.U32.HI R18, RZ, 0xa, R28 ;  /* 0x0000000aff127819 */ /* 0x000fca000001161c */
[----:B------:R-:W-:-:S05]  /*1c30*/  IMAD R18, R18, 0x4, R1 ;  /* 0x0000000412127824 */ /* 0x000fca00078e0201 */
[----:B------:R2:W3:Y:S01]  /*1c40*/  LDL R19, [R18] ;  /* 0x0000000012137983 */ /* 0x0004e20000100800 */
[----:B------:R-:W-:-:S05]  /*1c50*/  IMAD.IADD R24, R49, 0x1, R28 ;  /* 0x0000000131187824 */ /* 0x000fca00078e021c */
[----:B------:R-:W-:-:S05]  /*1c60*/  SHF.R.U32.HI R26, RZ, 0xa, R24 ;  /* 0x0000000aff1a7819 */ /* 0x000fca0000011618 */
[----:B------:R-:W-:-:S06]  /*1c70*/  IMAD R27, R26, 0x4, R1 ;  /* 0x000000041a1b7824 */ /* 0x000fcc00078e0201 */
[----:B------:R-:W4:Y:S01]  /*1c80*/  LDL R27, [R27] ;  /* 0x000000001b1b7983 */ /* 0x000f220000100800 */
[----:B------:R-:W5:Y:S03]  /*1c90*/  I2F.RP R23, R21 ;  /* 0x0000001500177306 */ /* 0x000f660000209400 */
[----:B------:R-:W3:Y:S05]  /*1ca0*/  SHFL.IDX PT, R60, R29, R60, 0x1f ;  /* 0x00001f3c1d3c7589 */ /* 0x000eea00000e0000 */
[----:B-----5:R-:W5:Y:S02]  /*1cb0*/  MUFU.RCP R23, R23 ;  /* 0x0000001700177308 */ /* 0x020f640000001000 */
[----:B-----5:R-:W-:-:S02]  /*1cc0*/  VIADD R25, R23, 0xffffffe ;  /* 0x0ffffffe17197836 */ /* 0x020fc40000000000 */
[----:B------:R-:W-:-:S04]  /*1cd0*/  IMAD.MOV.U32 R23, RZ, RZ, R21 ;  /* 0x000000ffff177224 */ /* 0x000fc800078e0015 */
[----:B------:R5:W1:Y:S02]  /*1ce0*/  F2I.FTZ.U32.TRUNC.NTZ R17, R25 ;  /* 0x0000001900117305 */ /* 0x000a64000021f000 */
[----:B-----5:R-:W5:Y:S01]  /*1cf0*/  LDC R25, c[0x0][0x3c4] ;  /* 0x0000f100ff197b82 */ /* 0x020f620000000800 */
[----:B-1----:R-:W-:-:S04]  /*1d00*/  IMAD.MOV R16, RZ, RZ, -R17 ;  /* 0x000000ffff107224 */ /* 0x002fc800078e0a11 */
[----:B------:R-:W-:Y:S02]  /*1d10*/  IMAD R39, R16, R21, RZ ;  /* 0x0000001510277224 */ /* 0x000fe400078e02ff */
[----:B------:R-:W-:-:S04]  /*1d20*/  IMAD.MOV.U32 R16, RZ, RZ, RZ ;  /* 0x000000ffff107224 */ /* 0x000fc800078e00ff */
[----:B------:R-:W-:Y:S01]  /*1d30*/  IMAD.HI.U32 R26, R17, R39, R16 ;  /* 0x00000027111a7227 */ /* 0x000fe200078e0010 */
[----:B--2---:R-:W-:Y:S02]  /*1d40*/  IABS R18, R31 ;  /* 0x0000001f00127213 */ /* 0x004fe40000000000 */
[----:B------:R-:W-:-:S03]  /*1d50*/  LOP3.LUT R31, R31, R22, RZ, 0x3c, !PT ;  /* 0x000000161f1f7212 */ /* 0x000fc600078e3cff */
[----:B------:R-:W-:Y:S01]  /*1d60*/  IMAD.HI.U32 R16, R26, R18, RZ ;  /* 0x000000121a107227 */ /* 0x000fe200078e00ff */
[----:B------:R-:W-:-:S03]  /*1d70*/  ISETP.GE.AND P3, PT, R31, RZ, PT ;  /* 0x000000ff1f00720c */ /* 0x000fc60003f66270 */
[----:B------:R-:W-:-:S04]  /*1d80*/  IMAD.MOV R17, RZ, RZ, -R16 ;  /* 0x000000ffff117224 */ /* 0x000fc800078e0a10 */
[----:B------:R-:W-:Y:S01]  /*1d90*/  IMAD R18, R21, R17, R18 ;  /* 0x0000001115127224 */ /* 0x000fe200078e0212 */
[----:B---3--:R-:W-:-:S04]  /*1da0*/  IABS R17, R19 ;  /* 0x0000001300117213 */ /* 0x008fc80000000000 */
[----:B------:R-:W-:Y:S02]  /*1db0*/  ISETP.GT.U32.AND P2, PT, R23, R18, PT ;  /* 0x000000121700720c */ /* 0x000fe40003f44070 */
[----:B------:R-:W-:-:S11]  /*1dc0*/  LOP3.LUT R19, R19, R22, RZ, 0x3c, !PT ;  /* 0x0000001613137212 */ /* 0x000fd600078e3cff */
[----:B------:R-:W-:Y:S02]  /*1dd0*/  @!P2 IMAD.IADD R18, R18, 0x1, -R21 ;  /* 0x000000011212a824 */ /* 0x000fe400078e0a15 */
[----:B------:R-:W-:Y:S01]  /*1de0*/  @!P2 VIADD R16, R16, 0x1 ;  /* 0x000000011010a836 */ /* 0x000fe20000000000 */
[----:B-----5:R-:W-:Y:S02]  /*1df0*/  ISETP.GE.AND P2, PT, R60, R25, PT ;  /* 0x000000193c00720c */ /* 0x020fe40003f46270 */
[----:B------:R-:W-:Y:S01]  /*1e00*/  ISETP.GE.U32.AND P1, PT, R18, R23, PT ;  /* 0x000000171200720c */ /* 0x000fe20003f26070 */
[----:B------:R-:W-:Y:S01]  /*1e10*/  IMAD.HI.U32 R18, R26, R17, RZ ;  /* 0x000000111a127227 */ /* 0x000fe200078e00ff */
[----:B----4-:R-:W-:-:S03]  /*1e20*/  LOP3.LUT R22, R27, R22, RZ, 0x3c, !PT ;  /* 0x000000161b167212 */ /* 0x010fc600078e3cff */
[----:B------:R-:W-:-:S04]  /*1e30*/  IMAD.MOV R40, RZ, RZ, -R18 ;  /* 0x000000ffff287224 */ /* 0x000fc800078e0a12 */
[----:B------:R-:W-:Y:S01]  /*1e40*/  IMAD R31, R21, R40, R17 ;  /* 0x00000028151f7224 */ /* 0x000fe200078e0211 */
[----:B------:R-:W-:Y:S01]  /*1e50*/  SHF.R.U32.HI R40, RZ, 0x5, R30 ;  /* 0x00000005ff287819 */ /* 0x000fe2000001161e */
[----:B------:R-:W1:Y:S02]  /*1e60*/  @!P2 LDC R29, c[0x0][0x3c8] ;  /* 0x0000f200ff1dab82 */ /* 0x000e640000000800 */
[----:B------:R-:W-:Y:S01]  /*1e70*/  @P1 VIADD R16, R16, 0x1 ;  /* 0x0000000110101836 */ /* 0x000fe20000000000 */
[----:B------:R-:W-:Y:S02]  /*1e80*/  ISETP.GT.U32.AND P6, PT, R23, R31, PT ;  /* 0x0000001f1700720c */ /* 0x000fe40003fc4070 */
[----:B------:R-:W-:Y:S01]  /*1e90*/  LOP3.LUT R40, R40, 0x3c, RZ, 0xc0, !PT ;  /* 0x0000003c28287812 */ /* 0x000fe200078ec0ff */
[----:B------:R-:W-:-:S04]  /*1ea0*/  @!P3 IMAD.MOV R17, RZ, RZ, -R16 ;  /* 0x000000ffff11b224 */ /* 0x000fc800078e0a10 */
[----:B------:R-:W-:Y:S01]  /*1eb0*/  @!P3 IMAD.MOV.U32 R16, RZ, RZ, R17 ;  /* 0x000000ffff10b224 */ /* 0x000fe200078e0011 */
[----:B------:R-:W-:Y:S02]  /*1ec0*/  ISETP.GE.AND P3, PT, R19, RZ, PT ;  /* 0x000000ff1300720c */ /* 0x000fe40003f66270 */
[----:B------:R-:W2:Y:S02]  /*1ed0*/  @!P2 S2R R19, SR_CgaCtaId ;  /* 0x000000000013a919 */ /* 0x000ea40000008800 */
[----:B------:R-:W-:Y:S01]  /*1ee0*/  SEL R39, R20, R16, !P0 ;  /* 0x0000001014277207 */ /* 0x000fe20004000000 */
[----:B------:R-:W-:Y:S01]  /*1ef0*/  @!P6 IMAD.IADD R31, R31, 0x1, -R21 ;  /* 0x000000011f1fe824 */ /* 0x000fe200078e0a15 */
[----:B------:R-:W3:Y:S01]  /*1f00*/  @!P2 LDC.64 R16, c[0x0][0x380] ;  /* 0x0000e000ff10ab82 */ /* 0x000ee20000000a00 */
[----:B------:R-:W-:Y:S02]  /*1f10*/  @!P6 VIADD R18, R18, 0x1 ;  /* 0x000000011212e836 */ /* 0x000fe40000000000 */
[----:B------:R-:W4:Y:S01]  /*1f20*/  SHFL.IDX PT, R40, R39, R40, 0x1f ;  /* 0x00001f2827287589 */ /* 0x000f2200000e0000 */
[----:B------:R-:W-:Y:S01]  /*1f30*/  ISETP.GE.U32.AND P5, PT, R31, R23, PT ;  /* 0x000000171f00720c */ /* 0x000fe20003fa6070 */
[----:B-1----:R-:W-:Y:S01]  /*1f40*/  @!P2 IMAD R31, R60, R29, RZ ;  /* 0x0000001d3c1fa224 */ /* 0x002fe200078e02ff */
[----:B------:R-:W-:-:S05]  /*1f50*/  @!P2 LOP3.LUT R60, R38, 0x70, RZ, 0xc0, !PT ;  /* 0x00000070263ca812 */ /* 0x000fca00078ec0ff */
[----:B------:R-:W-:Y:S01]  /*1f60*/  @!P2 IMAD R29, R33, 0x80, R60 ;  /* 0x00000080211da824 */ /* 0x000fe200078e023c */
[----:B------:R-:W-:-:S05]  /*1f70*/  @!P2 SHF.R.S32.HI R60, RZ, 0x1f, R31 ;  /* 0x0000001fff3ca819 */ /* 0x000fca000001141f */
[----:B------:R-:W-:Y:S01]  /*1f80*/  @P5 VIADD R18, R18, 0x1 ;  /* 0x0000000112125836 */ /* 0x000fe20000000000 */
[----:B---3--:R-:W-:Y:S02]  /*1f90*/  @!P2 IADD3 R16, P1, P4, R31, R16, R29 ;  /* 0x000000101f10a210 */ /* 0x008fe40007c3e01d */
[----:B------:R-:W-:Y:S02]  /*1fa0*/  @!P2 MOV R29, 0x400 ;  /* 0x00000400001da802 */ /* 0x000fe40000000f00 */
[----:B------:R-:W-:Y:S02]  /*1fb0*/  @!P2 IADD3.X R17, PT, PT, R60, R17, RZ, P1, P4 ;  /* 0x000000113c11a210 */ /* 0x000fe40000fe84ff */
[----:B----4-:R-:W-:Y:S01]  /*1fc0*/  ISETP.GE.AND P1, PT, R40, R25, PT ;  /* 0x000000192800720c */ /* 0x010fe20003f26270 */
[----:B------:R-:W-:Y:S01]  /*1fd0*/  @!P2 VIADD R60, R29, 0x1000 ;  /* 0x000010001d3ca836 */ /* 0x000fe20000000000 */
[----:B------:R-:W-:-:S04]  /*1fe0*/  IABS R31, R27 ;  /* 0x0000001b001f7213 */ /* 0x000fc80000000000 */
[----:B--2---:R-:W-:Y:S01]  /*1ff0*/  @!P2 LEA R41, R19, R60, 0x18 ;  /* 0x0000003c1329a211 */ /* 0x004fe200078ec0ff */
[----:B------:R-:W-:Y:S01]  /*2000*/  @!P3 IMAD.MOV R19, RZ, RZ, -R18 ;  /* 0x000000ffff13b224 */ /* 0x000fe200078e0a12 */
[----:B------:R-:W-:-:S03]  /*2010*/  SHF.R.U32.HI R60, RZ, 0x5, R28 ;  /* 0x00000005ff3c7819 */ /* 0x000fc6000001161c */
[----:B------:R-:W-:Y:S01]  /*2020*/  @!P3 IMAD.MOV.U32 R18, RZ, RZ, R19 ;  /* 0x000000ffff12b224 */ /* 0x000fe200078e0013 */
[----:B------:R-:W-:Y:S01]  /*2030*/  LOP3.LUT R60, R60, 0x3c, RZ, 0xc0, !PT ;  /* 0x0000003c3c3c7812 */ /* 0x000fe200078ec0ff */
[----:B------:R-:W1:Y:S01]  /*2040*/  @!P1 S2R R29, SR_CgaCtaId ;  /* 0x00000000001d9919 */ /* 0x000e620000008800 */
[----:B------:R-:W-:Y:S01]  /*2050*/  @!P2 IMAD.IADD R41, R41, 0x1, R38 ;  /* 0x000000012929a824 */ /* 0x000fe200078e0226 */
[----:B------:R-:W2:Y:S01]  /*2060*/  @!P1 LDC R39, c[0x0][0x3c8] ;  /* 0x0000f200ff279b82 */ /* 0x000ea20000000800 */
[----:B------:R-:W-:Y:S01]  /*2070*/  SEL R19, R20, R18, !P0 ;  /* 0x0000001214137207 */ /* 0x000fe20004000000 */
[----:B------:R-:W-:Y:S01]  /*2080*/  @!P2 IMAD.MOV.U32 R18, RZ, RZ, R16 ;  /* 0x000000ffff12a224 */ /* 0x000fe200078e0010 */
[----:B------:R-:W-:-:S03]  /*2090*/  @!P1 MOV R16, 0x400 ;  /* 0x0000040000109802 */ /* 0x000fc60000000f00 */
[----:B------:R3:W4:Y:S02]  /*20a0*/  SHFL.IDX PT, R38, R19, R60, 0x1f ;  /* 0x00001f3c13267589 */ /* 0x00072400000e0000 */
[----:B------:R-:W-:Y:S02]  /*20b0*/  @!P1 VIADD R61, R16, 0x1000 ;  /* 0x00001000103d9836 */ /* 0x000fe40000000000 */
[----:B---3--:R-:W-:Y:S02]  /*20c0*/  @!P2 IMAD.MOV.U32 R19, RZ, RZ, R17 ;  /* 0x000000ffff13a224 */ /* 0x008fe400078e0011 */
[----:B------:R-:W3:Y:S03]  /*20d0*/  @!P1 LDC.64 R16, c[0x0][0x380] ;  /* 0x0000e000ff109b82 */ /* 0x000ee60000000a00 */
[----:B------:R5:W-:Y:S01]  /*20e0*/  @!P2 LDGSTS.E.BYPASS.LTC128B.128 [R41], desc[UR8][R18.64] ;  /* 0x000000001229afae */ /* 0x000be2000b981a08 */
[----:B--2---:R-:W-:-:S05]  /*20f0*/  @!P1 IMAD R39, R40, R39, RZ ;  /* 0x0000002728279224 */ /* 0x004fca00078e02ff */
[----:B------:R-:W-:Y:S02]  /*2100*/  @!P1 SHF.R.S32.HI R40, RZ, 0x1f, R39 ;  /* 0x0000001fff289819 */ /* 0x000fe40000011427 */
[----:B----4-:R-:W-:Y:S02]  /*2110*/  ISETP.GE.AND P2, PT, R38, R25, PT ;  /* 0x000000192600720c */ /* 0x010fe40003f46270 */
[----:B-1----:R-:W-:Y:S01]  /*2120*/  @!P1 LEA R29, R29, R61, 0x18 ;  /* 0x0000003d1d1d9211 */ /* 0x002fe200078ec0ff */
[----:B-----5:R-:W-:Y:S01]  /*2130*/  IMAD.HI.U32 R19, R26, R31, RZ ;  /* 0x0000001f1a137227 */ /* 0x020fe200078e00ff */
[----:B------:R-:W-:-:S03]  /*2140*/  @!P1 LOP3.LUT R61, R30, 0x70, RZ, 0xc0, !PT ;  /* 0x000000701e3d9812 */ /* 0x000fc600078ec0ff */
[----:B------:R-:W-:Y:S02]  /*2150*/  @!P1 IMAD.IADD R29, R29, 0x1, R30 ;  /* 0x000000011d1d9824 */ /* 0x000fe400078e021e */
[----:B------:R-:W-:Y:S02]  /*2160*/  @!P1 IMAD R61, R33, 0x80, R61 ;  /* 0x00000080213d9824 */ /* 0x000fe400078e023d */
[----:B------:R-:W-:-:S03]  /*2170*/  IMAD.MOV R30, RZ, RZ, -R19 ;  /* 0x000000ffff1e7224 */ /* 0x000fc600078e0a13 */
[----:B---3--:R-:W-:Y:S01]  /*2180*/  @!P1 IADD3 R18, P4, P5, R39, R16, R61 ;  /* 0x0000001027129210 */ /* 0x008fe20007d9e03d */
[----:B------:R-:W-:Y:S01]  /*2190*/  IMAD R30, R21, R30, R31 ;  /* 0x0000001e151e7224 */ /* 0x000fe200078e021f */
[----:B------:R-:W1:Y:S01]  /*21a0*/  @!P2 S2R R16, SR_CgaCtaId ;  /* 0x000000000010a919 */ /* 0x000e620000008800 */
[----:B------:R-:W2:Y:S01]  /*21b0*/  @!P2 LDC R39, c[0x0][0x3c8] ;  /* 0x0000f200ff27ab82 */ /* 0x000ea20000000800 */
[----:B------:R-:W-:Y:S02]  /*21c0*/  @!P1 IADD3.X R31, PT, PT, R40, R17, RZ, P4, P5 ;  /* 0x00000011281f9210 */ /* 0x000fe400027ea4ff */
[----:B------:R-:W-:Y:S02]  /*21d0*/  @!P2 MOV R17, 0x400 ;  /* 0x000004000011a802 */ /* 0x000fe40000000f00 */
[----:B------:R-:W-:Y:S02]  /*21e0*/  ISETP.GT.U32.AND P3, PT, R23, R30, PT ;  /* 0x0000001e1700720c */ /* 0x000fe40003f64070 */
[----:B------:R-:W-:Y:S01]  /*21f0*/  ISETP.GE.AND P4, PT, R22, RZ, PT ;  /* 0x000000ff1600720c */ /* 0x000fe20003f86270 */
[----:B------:R-:W-:-:S10]  /*2200*/  @!P2 VIADD R17, R17, 0x1000 ;  /* 0x000010001111a836 */ /* 0x000fd40000000000 */
[----:B------:R-:W-:Y:S02]  /*2210*/  @!P3 IMAD.IADD R30, R30, 0x1, -R21 ;  /* 0x000000011e1eb824 */ /* 0x000fe400078e0a15 */
[----:B------:R-:W-:-:S03]  /*2220*/  @!P3 VIADD R19, R19, 0x1 ;  /* 0x000000011313b836 */ /* 0x000fc60000000000 */
[----:B------:R-:W-:Y:S01]  /*2230*/  ISETP.GE.U32.AND P5, PT, R30, R23, PT ;  /* 0x000000171e00720c */ /* 0x000fe20003fa6070 */
[----:B--2---:R-:W-:Y:S01]  /*2240*/  @!P2 IMAD R39, R38, R39, RZ ;  /* 0x000000272627a224 */ /* 0x004fe200078e02ff */
[----:B------:R-:W-:-:S04]  /*2250*/  @!P2 LOP3.LUT R30, R28, 0x70, RZ, 0xc0, !PT ;  /* 0x000000701c1ea812 */ /* 0x000fc800078ec0ff */
[----:B------:R-:W-:Y:S01]  /*2260*/  @!P2 SHF.R.S32.HI R38, RZ, 0x1f, R39 ;  /* 0x0000001fff26a819 */ /* 0x000fe20000011427 */
[----:B------:R-:W-:Y:S01]  /*2270*/  @!P2 IMAD R30, R33, 0x80, R30 ;  /* 0x00000080211ea824 */ /* 0x000fe200078e021e */
[----:B-1----:R-:W-:Y:S02]  /*2280*/  @!P2 LEA R27, R16, R17, 0x18 ;  /* 0x00000011101ba211 */ /* 0x002fe400078ec0ff */
[----:B------:R-:W1:Y:S03]  /*2290*/  @!P2 LDC.64 R16, c[0x0][0x380] ;  /* 0x0000e000ff10ab82 */ /* 0x000e660000000a00 */
[----:B------:R-:W-:Y:S02]  /*22a0*/  @P5 VIADD R19, R19, 0x1 ;  /* 0x0000000113135836 */ /* 0x000fe40000000000 */
[----:B------:R-:W-:Y:S02]  /*22b0*/  @!P2 IMAD.IADD R27, R27, 0x1, R28 ;  /* 0x000000011b1ba824 */ /* 0x000fe400078e021c */
[----:B------:R-:W-:-:S04]  /*22c0*/  @!P4 IMAD.MOV R21, RZ, RZ, -R19 ;  /* 0x000000ffff15c224 */ /* 0x000fc800078e0a13 */
[----:B------:R-:W-:-:S05]  /*22d0*/  @!P4 IMAD.MOV.U32 R19, RZ, RZ, R21 ;  /* 0x000000ffff13c224 */ /* 0x000fca00078e0015 */
[----:B------:R-:W-:Y:S02]  /*22e0*/  SEL R19, R20, R19, !P0 ;  /* 0x0000001314137207 */ /* 0x000fe40004000000 */
[----:B-1----:R-:W-:Y:S02]  /*22f0*/  @!P2 IADD3 R30, P3, P5, R39, R16, R30 ;  /* 0x00000010271ea210 */ /* 0x002fe40007d7e01e */
[----:B------:R-:W-:Y:S02]  /*2300*/  SHF.R.U32.HI R16, RZ, 0x5, R24 ;  /* 0x00000005ff107819 */ /* 0x000fe40000011618 */
[----:B------:R-:W-:Y:S01]  /*2310*/  @!P2 IADD3.X R39, PT, PT, R38, R17, RZ, P3, P5 ;  /* 0x000000112627a210 */ /* 0x000fe20001fea4ff */
[----:B------:R-:W-:Y:S01]  /*2320*/  @!P1 IMAD.MOV.U32 R17, RZ, RZ, R31 ;  /* 0x000000ffff119224 */ /* 0x000fe200078e001f */
[----:B------:R-:W-:Y:S01]  /*2330*/  LOP3.LUT R60, R16, 0x3c, RZ, 0xc0, !PT ;  /* 0x0000003c103c7812 */ /* 0x000fe200078ec0ff */
[----:B------:R-:W-:-:S04]  /*2340*/  @!P1 IMAD.MOV.U32 R16, RZ, RZ, R18 ;  /* 0x000000ffff109224 */ /* 0x000fc800078e0012 */
[----:B------:R1:W2:Y:S04]  /*2350*/  SHFL.IDX PT, R20, R19, R60, 0x1f ;  /* 0x00001f3c13147589 */ /* 0x0002a800000e0000 */
[----:B------:R3:W-:Y:S02]  /*2360*/  @!P1 LDGSTS.E.BYPASS.LTC128B.128 [R29], desc[UR8][R16.64] ;  /* 0x00000000101d9fae */ /* 0x0007e4000b981a08 */
[----:B---3--:R-:W-:Y:S02]  /*2370*/  @!P2 IMAD.MOV.U32 R16, RZ, RZ, R30 ;  /* 0x000000ffff10a224 */ /* 0x008fe400078e001e */
[----:B------:R-:W-:-:S05]  /*2380*/  @!P2 IMAD.MOV.U32 R17, RZ, RZ, R39 ;  /* 0x000000ffff11a224 */ /* 0x000fca00078e0027 */
[----:B------:R1:W-:Y:S02]  /*2390*/  @!P2 LDGSTS.E.BYPASS.LTC128B.128 [R27], desc[UR8][R16.64] ;  /* 0x00000000101bafae */ /* 0x0003e4000b981a08 */
.L_x_37:
[----:B--2---:R-:W-:Y:S01]  /*23a0*/  ISETP.GE.AND P0, PT, R20, R25, PT ;  /* 0x000000191400720c */ /* 0x004fe20003f06270 */
[----:B------:R-:W-:-:S12]  /*23b0*/  BSSY.RECONVERGENT B0, `(.L_x_18) ;  /* 0x0000011000007945 */ /* 0x000fd80003800200 */
[----:B------:R-:W-:Y:S05]  /*23c0*/  @P0 BRA `(.L_x_19) ;  /* 0x00000000003c0947 */ /* 0x000fea0003800000 */
[----:B------:R-:W2:Y:S01]  /*23d0*/  S2UR UR7, SR_CgaCtaId ;  /* 0x00000000000779c3 */ /* 0x000ea20000008800 */
[----:B-1----:R-:W-:Y:S01]  /*23e0*/  LOP3.LUT R16, R24, 0x70, RZ, 0xc0, !PT ;  /* 0x0000007018107812 */ /* 0x002fe200078ec0ff */
[----:B------:R-:W-:Y:S01]  /*23f0*/  UMOV UR5, 0x400 ;  /* 0x0000040000057882 */ /* 0x000fe20000000000 */
[----:B------:R-:W-:Y:S01]  /*2400*/  IMAD R17, R20, UR12, RZ ;  /* 0x0000000c14117c24 */ /* 0x000fe2000f8e02ff */
[----:B------:R-:W-:Y:S02]  /*2410*/  UIADD3 UR5, UPT, UPT, UR5, 0x1000, URZ ;  /* 0x0000100005057890 */ /* 0x000fe4000fffe0ff */
[----:B------:R-:W-:Y:S02]  /*2420*/  IMAD R16, R33, 0x80, R16 ;  /* 0x0000008021107824 */ /* 0x000fe400078e0210 */
[----:B------:R-:W-:-:S03]  /*2430*/  SHF.R.S32.HI R18, RZ, 0x1f, R17 ;  /* 0x0000001fff127819 */ /* 0x000fc60000011411 */
[----:B------:R-:W-:-:S04]  /*2440*/  IADD3 R16, P0, P1, R17, UR14, R16 ;  /* 0x0000000e11107c10 */ /* 0x000fc8000f91e010 */
[----:B------:R-:W-:Y:S01]  /*2450*/  IADD3.X R17, PT, PT, R18, UR15, RZ, P0, P1 ;  /* 0x0000000f12117c10 */ /* 0x000fe200087e24ff */
[----:B--2---:R-:W-:-:S06]  /*2460*/  ULEA UR5, UR7, UR5, 0x18 ;  /* 0x0000000507057291 */ /* 0x004fcc000f8ec0ff */
[----:B------:R-:W-:-:S05]  /*2470*/  VIADD R19, R24, UR5 ;  /* 0x0000000518137c36 */ /* 0x000fca0008000000 */
[----:B------:R-:W-:Y:S01]  /*2480*/  @!PT LDS RZ, [RZ] ;  /* 0x00000000fffff984 */ /* 0x000fe20000000800 */
[----:B------:R-:W-:Y:S01]  /*2490*/  @!PT LDS RZ, [RZ] ;  /* 0x00000000fffff984 */ /* 0x000fe20000000800 */
[----:B------:R-:W-:Y:S01]  /*24a0*/  @!PT LDS RZ, [RZ] ;  /* 0x00000000fffff984 */ /* 0x000fe20000000800 */
[----:B------:R2:W-:Y:S02]  /*24b0*/  LDGSTS.E.BYPASS.LTC128B.128 [R19], desc[UR8][R16.64] ;  /* 0x0000000010137fae */ /* 0x0005e4000b981a08 */
.L_x_19:
[----:B------:R-:W-:Y:S05]  /*24c0*/  BSYNC.RECONVERGENT B0 ;  /* 0x0000000000007941 */ /* 0x000fea0003800200 */
.L_x_18:
[----:B------:R-:W-:-:S05]  /*24d0*/  IMAD.IADD R38, R49, 0x1, R24 ;  /* 0x0000000131267824 */ /* 0x000fca00078e0218 */
[----:B------:R-:W-:-:S13]  /*24e0*/  ISETP.GE.U32.AND P0, PT, R38, 0x800, PT ;  /* 0x000008002600780c */ /* 0x000fda0003f06070 */
[----:B------:R-:W-:Y:S05]  /*24f0*/  @!P0 BRA `(.L_x_20) ;  /* 0xfffffff400548947 */ /* 0x000fea000383ffff */
.L_x_7:
[----:B--23--:R-:W-:Y:S05]  /*2500*/  BSYNC B1 ;  /* 0x0000000000017941 */ /* 0x00cfea0003800000 */
.L_x_6:
[----:B----4-:R-:W2:Y:S01]  /*2510*/  LDC R18, c[0x0][0x3c0] ;  /* 0x0000f000ff127b82 */ /* 0x010ea20000000800 */
[----:B------:R-:W-:Y:S01]  /*2520*/  IABS R24, R2 ;  /* 0x0000000200187213 */ /* 0x000fe20000000000 */
[----:B------:R-:W3:Y:S01]  /*2530*/  LDCU UR5, c[0x0][0x3c4] ;  /* 0x00007880ff0577ac */ /* 0x000ee20008000800 */
[----:B------:R-:W-:Y:S01]  /*2540*/  IABS R25, R3 ;  /* 0x0000000300197213 */ /* 0x000fe20000000000 */
[----:B-1----:R-:W-:Y:S01]  /*2550*/  IMAD.IADD R27, R50, 0x1, R33 ;  /* 0x00000001321b7824 */ /* 0x002fe200078e0221 */
[----:B------:R-:W0:Y:S01]  /*2560*/  LDGDEPBAR ;  /* 0x00000000000079af */ /* 0x000e220000000000 */
[----:B--2---:R-:W-:-:S04]  /*2570*/  IABS R23, R18 ;  /* 0x0000001200177213 */ /* 0x004fc80000000000 */
[----:B------:R-:W1:Y:S01]  /*2580*/  I2F.RP R19, R23 ;  /* 0x0000001700137306 */ /* 0x000e620000209400 */
[----:B------:R-:W-:-:S07]  /*2590*/  DEPBAR.LE SB0, 0x0 ;  /* 0x000080000000791a */ /* 0x000fce0000000000 */
[----:B-1----:R-:W1:Y:S02]  /*25a0*/  MUFU.RCP R19, R19 ;  /* 0x0000001300137308 */ /* 0x002e640000001000 */
[----:B-1----:R-:W-:-:S06]  /*25b0*/  VIADD R20, R19, 0xffffffe ;  /* 0x0ffffffe13147836 */ /* 0x002fcc0000000000 */
[----:B------:R-:W1:Y:S02]  /*25c0*/  F2I.FTZ.U32.TRUNC.NTZ R17, R20 ;  /* 0x0000001400117305 */ /* 0x000e64000021f000 */
[----:B-1----:R-:W-:-:S04]  /*25d0*/  IMAD.MOV R16, RZ, RZ, -R17 ;  /* 0x000000ffff107224 */ /* 0x002fc800078e0a11 */
[----:B------:R-:W-:Y:S02]  /*25e0*/  IMAD R21, R16, R23, RZ ;  /* 0x0000001710157224 */ /* 0x000fe400078e02ff */
[----:B------:R-:W-:-:S04]  /*25f0*/  IMAD.MOV.U32 R16, RZ, RZ, RZ ;  /* 0x000000ffff107224 */ /* 0x000fc800078e00ff */
[----:B------:R-:W-:-:S04]  /*2600*/  IMAD.HI.U32 R22, R17, R21, R16 ;  /* 0x0000001511167227 */ /* 0x000fc800078e0010 */
[----:B------:R-:W-:Y:S02]  /*2610*/  IMAD.MOV.U32 R17, RZ, RZ, R24 ;  /* 0x000000ffff117224 */ /* 0x000fe400078e0018 */
[----:B------:R-:W-:Y:S02]  /*2620*/  IMAD.MOV.U32 R21, RZ, RZ, R25 ;  /* 0x000000ffff157224 */ /* 0x000fe400078e0019 */
[----:B------:R-:W-:-:S04]  /*2630*/  IMAD.HI.U32 R16, R22, R17, RZ ;  /* 0x0000001116107227 */ /* 0x000fc800078e00ff */
[----:B------:R-:W-:-:S04]  /*2640*/  IMAD.HI.U32 R19, R22, R21, RZ ;  /* 0x0000001516137227 */ /* 0x000fc800078e00ff */
[----:B------:R-:W-:Y:S02]  /*2650*/  IMAD.MOV R20, RZ, RZ, -R16 ;  /* 0x000000ffff147224 */ /* 0x000fe400078e0a10 */
[----:B------:R-:W-:Y:S02]  /*2660*/  IMAD.MOV R22, RZ, RZ, -R19 ;  /* 0x000000ffff167224 */ /* 0x000fe400078e0a13 */
[C---:B------:R-:W-:Y:S02]  /*2670*/  IMAD R17, R23.reuse, R20, R17 ;  /* 0x0000001417117224 */ /* 0x040fe400078e0211 */
[----:B------:R-:W-:-:S03]  /*2680*/  IMAD R20, R23, R22, R21 ;  /* 0x0000001617147224 */ /* 0x000fc600078e0215 */
[C---:B------:R-:W-:Y:S02]  /*2690*/  ISETP.GT.U32.AND P2, PT, R23.reuse, R17, PT ;  /* 0x000000111700720c */ /* 0x040fe40003f44070 */
[----:B------:R-:W-:-:S11]  /*26a0*/  ISETP.GT.U32.AND P4, PT, R23, R20, PT ;  /* 0x000000141700720c */ /* 0x000fd60003f84070 */
[--C-:B------:R-:W-:Y:S02]  /*26b0*/  @!P2 IMAD.IADD R17, R17, 0x1, -R23.reuse ;  /* 0x000000011111a824 */ /* 0x100fe400078e0a17 */
[----:B------:R-:W-:Y:S02]  /*26c0*/  @!P4 IMAD.IADD R20, R20, 0x1, -R23 ;  /* 0x000000011414c824 */ /* 0x000fe400078e0a17 */
[----:B------:R-:W-:Y:S01]  /*26d0*/  @!P2 VIADD R16, R16, 0x1 ;  /* 0x000000011010a836 */ /* 0x000fe20000000000 */
[-C--:B------:R-:W-:Y:S01]  /*26e0*/  ISETP.GE.U32.AND P0, PT, R17, R23.reuse, PT ;  /* 0x000000171100720c */ /* 0x080fe20003f06070 */
[----:B------:R-:W-:Y:S01]  /*26f0*/  @!P4 VIADD R19, R19, 0x1 ;  /* 0x000000011313c836 */ /* 0x000fe20000000000 */
[----:B------:R-:W-:Y:S02]  /*2700*/  ISETP.GE.U32.AND P1, PT, R20, R23, PT ;  /* 0x000000171400720c */ /* 0x000fe40003f26070 */
[-C--:B------:R-:W-:Y:S02]  /*2710*/  LOP3.LUT R17, R2, R18.reuse, RZ, 0x3c, !PT ;  /* 0x0000001202117212 */ /* 0x080fe400078e3cff */
[----:B------:R-:W-:-:S02]  /*2720*/  LOP3.LUT R20, R3, R18, RZ, 0x3c, !PT ;  /* 0x0000001203147212 */ /* 0x000fc400078e3cff */
[----:B------:R-:W-:Y:S02]  /*2730*/  ISETP.GE.AND P3, PT, R17, RZ, PT ;  /* 0x000000ff1100720c */ /* 0x000fe40003f66270 */
[----:B------:R-:W-:-:S03]  /*2740*/  ISETP.GE.AND P5, PT, R20, RZ, PT ;  /* 0x000000ff1400720c */ /* 0x000fc60003fa6270 */
[----:B------:R-:W-:Y:S01]  /*2750*/  @P0 VIADD R16, R16, 0x1 ;  /* 0x0000000110100836 */ /* 0x000fe20000000000 */
[----:B------:R-:W-:Y:S01]  /*2760*/  ISETP.NE.AND P0, PT, R18, RZ, PT ;  /* 0x000000ff1200720c */ /* 0x000fe20003f05270 */
[----:B------:R-:W-:Y:S01]  /*2770*/  @P1 VIADD R19, R19, 0x1 ;  /* 0x0000000113131836 */ /* 0x000fe20000000000 */
[----:B------:R-:W-:-:S05]  /*2780*/  LOP3.LUT R18, RZ, R18, RZ, 0x33, !PT ;  /* 0x00000012ff127212 */ /* 0x000fca00078e33ff */
[----:B------:R-:W-:Y:S02]  /*2790*/  @!P3 IMAD.MOV R16, RZ, RZ, -R16 ;  /* 0x000000ffff10b224 */ /* 0x000fe400078e0a10 */
[----:B------:R-:W-:-:S03]  /*27a0*/  @!P5 IMAD.MOV R19, RZ, RZ, -R19 ;  /* 0x000000ffff13d224 */ /* 0x000fc600078e0a13 */
[C---:B------:R-:W-:Y:S02]  /*27b0*/  SEL R22, R18.reuse, R16, !P0 ;  /* 0x0000001012167207 */ /* 0x040fe40004000000 */
[----:B------:R-:W-:Y:S02]  /*27c0*/  SEL R24, R18, R19, !P0 ;  /* 0x0000001312187207 */ /* 0x000fe40004000000 */
[----:B---3--:R-:W-:Y:S01]  /*27d0*/  ISETP.GE.AND P1, PT, R22, UR5, PT ;  /* 0x0000000516007c0c */ /* 0x008fe2000bf26270 */
[----:B------:R-:W1:Y:S01]  /*27e0*/  LDC.64 R18, c[0x0][0x398] ;  /* 0x0000e600ff127b82 */ /* 0x000e620000000a00 */
[----:B------:R-:W-:-:S11]  /*27f0*/  ISETP.GE.AND P2, PT, R24, UR5, PT ;  /* 0x0000000518007c0c */ /* 0x000fd6000bf46270 */
[----:B------:R-:W2:Y:S01]  /*2800*/  @!P1 LDC.64 R20, c[0x0][0x388] ;  /* 0x0000e200ff149b82 */ /* 0x000ea20000000a00 */
[--C-:B------:R-:W-:Y:S02]  /*2810*/  @!P1 IMAD R23, R22, UR4, R33.reuse ;  /* 0x0000000416179c24 */ /* 0x100fe4000f8e0221 */
[----:B------:R-:W-:-:S05]  /*2820*/  @!P2 IMAD R25, R24, UR4, R33 ;  /* 0x000000041819ac24 */ /* 0x000fca000f8e0221 */
[----:B------:R-:W3:Y:S01]  /*2830*/  @!P2 LDC.64 R16, c[0x0][0x388] ;  /* 0x0000e200ff10ab82 */ /* 0x000ee20000000a00 */
[----:B-1----:R-:W-:-:S05]  /*2840*/  IMAD.WIDE R18, R27, 0x4, R18 ;  /* 0x000000041b127825 */ /* 0x002fca00078e0212 */
[----:B------:R1:W5:Y:S01]  /*2850*/  LDG.E.CONSTANT R60, desc[UR8][R18.64] ;  /* 0x00000008123c7981 */ /* 0x000362000c1e9900 */
[----:B--2---:R-:W-:-:S05]  /*2860*/  @!P1 IMAD.WIDE R20, R23, 0x4, R20 ;  /* 0x0000000417149825 */ /* 0x004fca00078e0214 */
[----:B------:R1:W5:Y:S01]  /*2870*/  @!P1 LDG.E.CONSTANT R32, desc[UR8][R20.64] ;  /* 0x0000000814209981 */ /* 0x000362000c1e9900 */
[----:B---3--:R-:W-:-:S05]  /*2880*/  @!P2 IMAD.WIDE R16, R25, 0x4, R16 ;  /* 0x000000041910a825 */ /* 0x008fca00078e0210 */
[----:B------:R1:W5:Y:S02]  /*2890*/  @!P2 LDG.E.CONSTANT R15, desc[UR8][R16.64] ;  /* 0x00000008100fa981 */ /* 0x000364000c1e9900 */
[----:B------:R-:W-:Y:S05]  /*28a0*/  WARPSYNC.ALL ;  /* 0x0000000000007948 */ /* 0x000fea0003800000 */
[----:B------:R-:W-:Y:S01]  /*28b0*/  BAR.SYNC.DEFER_BLOCKING 0x0 ;  /* 0x0000000000007b1d */ /* 0x000fe20000010000 */
[----:B------:R-:W-:-:S05]  /*28c0*/  VIADD R33, R33, 0x1 ;  /* 0x0000000121217836 */ /* 0x000fca0000000000 */
[----:B------:R-:W-:Y:S01]  /*28d0*/  ISETP.NE.AND P0, PT, R33, UR4, PT ;  /* 0x0000000421007c0c */ /* 0x000fe2000bf05270 */
[----:B------:R-:W1:Y:S04]  /*28e0*/  @!P1 LDS R14, [R42] ;  /* 0x000000002a0e9984 */ /* 0x000e680000000800 */
[----:B------:R-:W2:Y:S04]  /*28f0*/  @!P1 LDS R5, [R42+0x10] ;  /* 0x000010002a059984 */ /* 0x000ea80000000800 */
[----:B------:R-:W3:Y:S04]  /*2900*/  @!P2 LDS R4, [R42+0x400] ;  /* 0x000400002a04a984 */ /* 0x000ee80000000800 */
[----:B------:R-:W4:Y:S04]  /*2910*/  @!P2 LDS R0, [R42+0x410] ;  /* 0x000410002a00a984 */ /* 0x000f280000000800 */
[----:B------:R-:W4:Y:S01]  /*2920*/  LDSM.16.M88.2 R24, [R37+UR6] ;  /* 0x000000062518783b */ /* 0x000f220008000100 */
[----:B------:R-:W-:Y:S01]  /*2930*/  BAR.SYNC.DEFER_BLOCKING 0x0 ;  /* 0x0000000000007b1d */ /* 0x000fe20000010000 */
[----:B-1----:R-:W-:-:S02]  /*2940*/  F2FP.F16.E4M3.UNPACK_B R20, R14 ;  /* 0x0000000eff14723e */ /* 0x002fc400020006ff */
[----:B------:R-:W-:Y:S02]  /*2950*/  F2FP.F16.E4M3.UNPACK_B R16, R14.H1 ;  /* 0x0000000eff10723e */ /* 0x000fe400030006ff */
[-C--:B--2---:R-:W-:Y:S01]  /*2960*/  F2FP.F16.E4M3.UNPACK_B R22, R5.reuse ;  /* 0x00000005ff16723e */ /* 0x084fe200020006ff */
[----:B------:R-:W1:Y:S01]  /*2970*/  LDSM.16.M88.2 R28, [R36+UR6] ;  /* 0x00000006241c783b */ /* 0x000e620008000100 */
[----:B------:R-:W-:Y:S02]  /*2980*/  F2FP.F16.E4M3.UNPACK_B R18, R5.H1 ;  /* 0x00000005ff12723e */ /* 0x000fe400030006ff */
[-C--:B---3--:R-:W-:Y:S01]  /*2990*/  F2FP.F16.E4M3.UNPACK_B R21, R4.reuse ;  /* 0x00000004ff15723e */ /* 0x088fe200020006ff */
[----:B------:R-:W2:Y:S01]  /*29a0*/  @!P1 LDS R14, [R42+0x20] ;  /* 0x000020002a0e9984 */ /* 0x000ea20000000800 */
[----:B------:R-:W-:Y:S02]  /*29b0*/  F2FP.F16.E4M3.UNPACK_B R17, R4.H1 ;  /* 0x00000004ff11723e */ /* 0x000fe400030006ff */
[-C--:B----4-:R-:W-:Y:S01]  /*29c0*/  F2FP.F16.E4M3.UNPACK_B R23, R0.reuse ;  /* 0x00000000ff17723e */ /* 0x090fe200020006ff */
[----:B------:R-:W3:Y:S01]  /*29d0*/  @!P1 LDS R5, [R42+0x30] ;  /* 0x000030002a059984 */ /* 0x000ee20000000800 */
[----:B------:R-:W-:-:S02]  /*29e0*/  F2FP.F16.E4M3.UNPACK_B R19, R0.H1 ;  /* 0x00000000ff13723e */ /* 0x000fc400030006ff */
[-C--:B------:R-:W-:Y:S01]  /*29f0*/  F2FP.F16.E4M3.UNPACK_B R26, R24.reuse ;  /* 0x00000018ff1a723e */ /* 0x080fe200020006ff */
[----:B------:R-:W4:Y:S01]  /*2a00*/  @!P2 LDS R4, [R42+0x420] ;  /* 0x000420002a04a984 */ /* 0x000f220000000800 */
[-C--:B------:R-:W-:Y:S02]  /*2a10*/  F2FP.F16.E4M3.UNPACK_B R27, R25.reuse ;  /* 0x00000019ff1b723e */ /* 0x080fe400020006ff */
[----:B------:R-:W-:Y:S01]  /*2a20*/  F2FP.F16.E4M3.UNPACK_B R24, R24.H1 ;  /* 0x00000018ff18723e */ /* 0x000fe200030006ff */
[----:B------:R-:W4:Y:S01]  /*2a30*/  @!P2 LDS R0, [R42+0x430] ;  /* 0x000430002a00a984 */ /* 0x000f220000000800 */
[----:B------:R-:W-:-:S03]  /*2a40*/  F2FP.F16.E4M3.UNPACK_B R25, R25.H1 ;  /* 0x00000019ff19723e */ /* 0x000fc600030006ff */
[----:B------:R-:W-:Y:S01]  /*2a50*/  HMMA.16816.F32 R20, R20, R26, RZ ;  /* 0x0000001a1414723c */ /* 0x000fe200000018ff */
[----:B------:R-:W-:-:S15]  /*2a60*/  BAR.SYNC.DEFER_BLOCKING 0x0 ;  /* 0x0000000000007b1d */ /* 0x000fde0000010000 */
[----:B------:R-:W-:-:S04]  /*2a70*/  NOP ;  /* 0x0000000000007918 */ /* 0x000fc80000000000 */
[----:B------:R-:W-:Y:S01]  /*2a80*/  HMMA.16816.F32 R16, R16, R24, R20 ;  /* 0x000000181010723c */ /* 0x000fe20000001814 */
[----:B-1----:R-:W-:Y:S02]  /*2a90*/  F2FP.F16.E4M3.UNPACK_B R24, R28 ;  /* 0x0000001cff18723e */ /* 0x002fe400020006ff */
[----:B------:R-:W-:Y:S02]  /*2aa0*/  F2FP.F16.E4M3.UNPACK_B R25, R29 ;  /* 0x0000001dff19723e */ /* 0x000fe400020006ff */
[----:B--2---:R-:W-:Y:S01]  /*2ab0*/  F2FP.F16.E4M3.UNPACK_B R20, R14 ;  /* 0x0000000eff14723e */ /* 0x004fe200020006ff */
[----:B------:R-:W1:Y:S01]  /*2ac0*/  LDSM.16.M88.2 R30, [R35+UR6] ;  /* 0x00000006231e783b */ /* 0x000e620008000100 */
[----:B------:R-:W-:Y:S02]  /*2ad0*/  F2FP.F16.E4M3.UNPACK_B R28, R28.H1 ;  /* 0x0000001cff1c723e */ /* 0x000fe400030006ff */
[-C--:B---3--:R-:W-:Y:S02]  /*2ae0*/  F2FP.F16.E4M3.UNPACK_B R22, R5.reuse ;  /* 0x00000005ff16723e */ /* 0x088fe400020006ff */
[----:B------:R-:W-:-:S02]  /*2af0*/  F2FP.F16.E4M3.UNPACK_B R26, R5.H1 ;  /* 0x00000005ff1a723e */ /* 0x000fc400030006ff */
[----:B----4-:R-:W-:Y:S01]  /*2b00*/  F2FP.F16.E4M3.UNPACK_B R21, R4 ;  /* 0x00000004ff15723e */ /* 0x010fe200020006ff */
[----:B------:R-:W2:Y:S01]  /*2b10*/  @!P1 LDS R5, [R42+0x50] ;  /* 0x000050002a059984 */ /* 0x000ea20000000800 */
[----:B------:R-:W-:Y:S02]  /*2b20*/  F2FP.F16.E4M3.UNPACK_B R29, R29.H1 ;  /* 0x0000001dff1d723e */ /* 0x000fe400030006ff */
[-C--:B------:R-:W-:Y:S02]  /*2b30*/  F2FP.F16.E4M3.UNPACK_B R23, R0.reuse ;  /* 0x00000000ff17723e */ /* 0x080fe400020006ff */
[----:B------:R-:W-:Y:S01]  /*2b40*/  F2FP.F16.E4M3.UNPACK_B R27, R0.H1 ;  /* 0x00000000ff1b723e */ /* 0x000fe200030006ff */
[----:B------:R-:W-:Y:S01]  /*2b50*/  FADD R61, RZ, R16 ;  /* 0x00000010ff3d7221 */ /* 0x000fe20000000000 */
[----:B------:R-:W3:Y:S01]  /*2b60*/  @!P2 LDS R0, [R42+0x450] ;  /* 0x000450002a00a984 */ /* 0x000ee20000000800 */
[----:B------:R-:W-:Y:S02]  /*2b70*/  FADD R16, RZ, R19 ;  /* 0x00000013ff107221 */ /* 0x000fe40000000000 */
[----:B------:R-:W-:Y:S01]  /*2b80*/  HMMA.16816.F32 R20, R20, R24, RZ ;  /* 0x000000181414723c */ /* 0x000fe200000018ff */
[----:B------:R-:W-:-:S02]  /*2b90*/  F2FP.F16.E4M3.UNPACK_B R24, R14.H1 ;  /* 0x0000000eff18723e */ /* 0x000fc400030006ff */
[----:B------:R-:W-:Y:S01]  /*2ba0*/  F2FP.F16.E4M3.UNPACK_B R25, R4.H1 ;  /* 0x00000004ff19723e */ /* 0x000fe200030006ff */
[----:B------:R-:W4:Y:S04]  /*2bb0*/  @!P1 LDS R14, [R42+0x40] ;  /* 0x000040002a0e9984 */ /* 0x000f280000000800 */
[----:B------:R-:W4:-:S12]  /*2bc0*/  @!P2 LDS R4, [R42+0x440] ;  /* 0x000440002a04a984 */ /* 0x000f180000000800 */
[----:B------:R-:W-:Y:S01]  /*2bd0*/  HMMA.16816.F32 R20, R24, R28, R20 ;  /* 0x0000001c1814723c */ /* 0x000fe20000001814 */
[-C--:B-1----:R-:W-:Y:S02]  /*2be0*/  F2FP.F16.E4M3.UNPACK_B R28, R30.reuse ;  /* 0x0000001eff1c723e */ /* 0x082fe400020006ff */
[-C--:B------:R-:W-:Y:S02]  /*2bf0*/  F2FP.F16.E4M3.UNPACK_B R29, R31.reuse ;  /* 0x0000001fff1d723e */ /* 0x080fe400020006ff */
[----:B------:R-:W-:Y:S02]  /*2c00*/  F2FP.F16.E4M3.UNPACK_B R38, R30.H1 ;  /* 0x0000001eff26723e */ /* 0x000fe400030006ff */
[----:B------:R-:W-:Y:S02]  /*2c10*/  F2FP.F16.E4M3.UNPACK_B R39, R31.H1 ;  /* 0x0000001fff27723e */ /* 0x000fe400030006ff */
[-C--:B--2---:R-:W-:Y:S02]  /*2c20*/  F2FP.F16.E4M3.UNPACK_B R26, R5.reuse ;  /* 0x00000005ff1a723e */ /* 0x084fe400020006ff */
[----:B------:R-:W-:Y:S01]  /*2c30*/  F2FP.F16.E4M3.UNPACK_B R30, R5.H1 ;  /* 0x00000005ff1e723e */ /* 0x000fe200030006ff */
[----:B------:R-:W-:Y:S01]  /*2c40*/  BAR.SYNC.DEFER_BLOCKING 0x0 ;  /* 0x0000000000007b1d */ /* 0x000fe20000010000 */
[----:B---3--:R-:W-:-:S02]  /*2c50*/  F2FP.F16.E4M3.UNPACK_B R27, R0 ;  /* 0x00000000ff1b723e */ /* 0x008fc400020006ff */
[----:B------:R-:W-:-:S04]  /*2c60*/  F2FP.F16.E4M3.UNPACK_B R31, R0.H1 ;  /* 0x00000000ff1f723e */ /* 0x000fc800030006ff */
[----:B------:R-:W-:Y:S01]  /*2c70*/  FADD R61, R61, R20 ;  /* 0x000000143d3d7221 */ /* 0x000fe20000000000 */
[----:B------:R-:W-:Y:S01]  /*2c80*/  FADD R20, RZ, R17 ;  /* 0x00000011ff147221 */ /* 0x000fe20000000000 */
[----:B----4-:R-:W-:-:S03]  /*2c90*/  F2FP.F16.E4M3.UNPACK_B R24, R14 ;  /* 0x0000000eff18723e */ /* 0x010fc600020006ff */
[----:B------:R-:W-:Y:S01]  /*2ca0*/  FADD R20, R20, R21 ;  /* 0x0000001514147221 */ /* 0x000fe20000000000 */
[----:B------:R-:W-:Y:S01]  /*2cb0*/  FADD R21, RZ, R18 ;  /* 0x00000012ff157221 */ /* 0x000fe20000000000 */
[----:B------:R-:W-:-:S03]  /*2cc0*/  F2FP.F16.E4M3.UNPACK_B R25, R4 ;  /* 0x00000004ff19723e */ /* 0x000fc600020006ff */
[----:B------:R-:W-:Y:S01]  /*2cd0*/  FADD R21, R21, R22 ;  /* 0x0000001615157221 */ /* 0x000fe20000000000 */
[----:B------:R-:W-:-:S03]  /*2ce0*/  FADD R22, R16, R23 ;  /* 0x0000001710167221 */ /* 0x000fc60000000000 */
[----:B------:R-:W-:Y:S01]  /*2cf0*/  HMMA.16816.F32 R24, R24, R28, RZ ;  /* 0x0000001c1818723c */ /* 0x000fe200000018ff */
[----:B------:R-:W-:Y:S01]  /*2d00*/  F2FP.F16.E4M3.UNPACK_B R28, R14.H1 ;  /* 0x0000000eff1c723e */ /* 0x000fe200030006ff */
[----:B------:R-:W1:Y:S01]  /*2d10*/  @!P1 LDS R5, [R42+0x70] ;  /* 0x000070002a059984 */ /* 0x000e620000000800 */
[----:B------:R-:W-:-:S03]  /*2d20*/  F2FP.F16.E4M3.UNPACK_B R29, R4.H1 ;  /* 0x00000004ff1d723e */ /* 0x000fc600030006ff */
[----:B------:R-:W2:Y:S04]  /*2d30*/  @!P1 LDS R14, [R42+0x60] ;  /* 0x000060002a0e9984 */ /* 0x000ea80000000800 */
[----:B------:R-:W3:Y:S04]  /*2d40*/  @!P2 LDS R4, [R42+0x460] ;  /* 0x000460002a04a984 */ /* 0x000ee80000000800 */
[----:B------:R-:W4:Y:S06]  /*2d50*/  @!P2 LDS R0, [R42+0x470] ;  /* 0x000470002a00a984 */ /* 0x000f2c0000000800 */
[----:B------:R-:W-:Y:S01]  /*2d60*/  HMMA.16816.F32 R24, R28, R38, R24 ;  /* 0x000000261c18723c */ /* 0x000fe20000001818 */
[----:B------:R-:W4:-:S15]  /*2d70*/  LDSM.16.M88.2 R38, [R34+UR6] ;  /* 0x000000062226783b */ /* 0x000f1e0008000100 */
[----:B------:R-:W-:-:S03]  /*2d80*/  NOP ;  /* 0x0000000000007918 */ /* 0x000fc60000000000 */
[----:B------:R-:W-:Y:S01]  /*2d90*/  FADD R61, R61, R24 ;  /* 0x000000183d3d7221 */ /* 0x000fe20000000000 */
[----:B------:R-:W-:Y:S01]  /*2da0*/  FADD R20, R20, R25 ;  /* 0x0000001914147221 */ /* 0x000fe20000000000 */
[----:B------:R-:W-:Y:S01]  /*2db0*/  FADD R21, R21, R26 ;  /* 0x0000001a15157221 */ /* 0x000fe20000000000 */
[-C--:B-1----:R-:W-:Y:S01]  /*2dc0*/  F2FP.F16.E4M3.UNPACK_B R30, R5.reuse ;  /* 0x00000005ff1e723e */ /* 0x082fe200020006ff */
[----:B------:R-:W-:Y:S01]  /*2dd0*/  FADD R22, R22, R27 ;  /* 0x0000001b16167221 */ /* 0x000fe20000000000 */
[----:B------:R-:W-:Y:S02]  /*2de0*/  F2FP.F16.E4M3.UNPACK_B R18, R5.H1 ;  /* 0x00000005ff12723e */ /* 0x000fe400030006ff */
[-C--:B--2---:R-:W-:Y:S02]  /*2df0*/  F2FP.F16.E4M3.UNPACK_B R28, R14.reuse ;  /* 0x0000000eff1c723e */ /* 0x084fe400020006ff */
[----:B------:R-:W-:Y:S02]  /*2e00*/  F2FP.F16.E4M3.UNPACK_B R16, R14.H1 ;  /* 0x0000000eff10723e */ /* 0x000fe400030006ff */
[----:B---3--:R-:W-:-:S02]  /*2e10*/  F2FP.F16.E4M3.UNPACK_B R29, R4 ;  /* 0x00000004ff1d723e */ /* 0x008fc400020006ff */
[----:B------:R-:W-:Y:S02]  /*2e20*/  F2FP.F16.E4M3.UNPACK_B R17, R4.H1 ;  /* 0x00000004ff11723e */ /* 0x000fe400030006ff */
[-C--:B----4-:R-:W-:Y:S02]  /*2e30*/  F2FP.F16.E4M3.UNPACK_B R31, R0.reuse ;  /* 0x00000000ff1f723e */ /* 0x090fe400020006ff */
[----:B------:R-:W-:Y:S02]  /*2e40*/  F2FP.F16.E4M3.UNPACK_B R19, R0.H1 ;  /* 0x00000000ff13723e */ /* 0x000fe400030006ff */
[-C--:B------:R-:W-:Y:S02]  /*2e50*/  F2FP.F16.E4M3.UNPACK_B R40, R38.reuse ;  /* 0x00000026ff28723e */ /* 0x080fe400020006ff */
[----:B------:R-:W-:Y:S02]  /*2e60*/  F2FP.F16.E4M3.UNPACK_B R41, R39 ;  /* 0x00000027ff29723e */ /* 0x000fe400020006ff */
[----:B------:R-:W-:-:S02]  /*2e70*/  F2FP.F16.E4M3.UNPACK_B R38, R38.H1 ;  /* 0x00000026ff26723e */ /* 0x000fc400030006ff */
[----:B------:R-:W-:-:S03]  /*2e80*/  F2FP.F16.E4M3.UNPACK_B R39, R39.H1 ;  /* 0x00000027ff27723e */ /* 0x000fc600030006ff */
[----:B------:R-:W-:-:S15]  /*2e90*/  HMMA.16816.F32 R28, R28, R40, RZ ;  /* 0x000000281c1c723c */ /* 0x000fde00000018ff */
[----:B------:R-:W-:-:S05]  /*2ea0*/  NOP ;  /* 0x0000000000007918 */ /* 0x000fca0000000000 */
[----:B------:R-:W-:-:S15]  /*2eb0*/  HMMA.16816.F32 R16, R16, R38, R28 ;  /* 0x000000261010723c */ /* 0x000fde000000181c */
[----:B------:R-:W-:-:S04]  /*2ec0*/  NOP ;  /* 0x0000000000007918 */ /* 0x000fc80000000000 */
[----:B------:R-:W-:Y:S01]  /*2ed0*/  FADD R61, R61, R16 ;  /* 0x000000103d3d7221 */ /* 0x000fe20000000000 */
[-C--:B-----5:R-:W-:Y:S01]  /*2ee0*/  @!P1 FMUL R16, R32, R60.reuse ;  /* 0x0000003c20109220 */ /* 0x0a0fe20000400000 */
[----:B------:R-:W-:Y:S01]  /*2ef0*/  FADD R20, R20, R17 ;  /* 0x0000001114147221 */ /* 0x000fe20000000000 */
[----:B------:R-:W-:Y:S01]  /*2f00*/  FADD R21, R21, R18 ;  /* 0x0000001215157221 */ /* 0x000fe20000000000 */
[----:B------:R-:W-:Y:S01]  /*2f10*/  @!P2 FMUL R60, R15, R60 ;  /* 0x0000003c0f3ca220 */ /* 0x000fe20000400000 */
[----:B------:R-:W-:Y:S01]  /*2f20*/  FADD R22, R22, R19 ;  /* 0x0000001316167221 */ /* 0x000fe20000000000 */
[-C--:B------:R-:W-:Y:S01]  /*2f30*/  @!P1 FFMA R58, R61, R16.reuse, R58 ;  /* 0x000000103d3a9223 */ /* 0x080fe2000000003a */
[----:B------:R-:W-:Y:S01]  /*2f40*/  @!P1 FFMA R57, R20, R16, R57 ;  /* 0x0000001014399223 */ /* 0x000fe20000000039 */
[-C--:B------:R-:W-:Y:S01]  /*2f50*/  @!P2 FFMA R56, R21, R60.reuse, R56 ;  /* 0x0000003c1538a223 */ /* 0x080fe20000000038 */
[----:B------:R-:W-:Y:S01]  /*2f60*/  @!P2 FFMA R55, R22, R60, R55 ;  /* 0x0000003c1637a223 */ /* 0x000fe20000000037 */
[----:B------:R-:W-:Y:S06]  /*2f70*/  BAR.SYNC.DEFER_BLOCKING 0x0 ;  /* 0x0000000000007b1d */ /* 0x000fec0000010000 */
[----:B------:R-:W-:Y:S05]  /*2f80*/  @P0 BRA `(.L_x_21) ;  /* 0xffffffd800500947 */ /* 0x000fea000383ffff */
.L_x_0:
[----:B------:R-:W2:Y:S01]  /*2f90*/  LDC R6, c[0x0][0x3c0] ;  /* 0x0000f000ff067b82 */ /* 0x000ea20000000800 */
[----:B------:R-:W-:Y:S01]  /*2fa0*/  IABS R8, R2 ;  /* 0x0000000200087213 */ /* 0x000fe20000000000 */
[----:B------:R-:W3:Y:S01]  /*2fb0*/  LDCU UR6, c[0x0][0x3c4] ;  /* 0x00007880ff0677ac */ /* 0x000ee20008000800 */
[----:B------:R-:W-:Y:S01]  /*2fc0*/  IABS R10, R3 ;  /* 0x00000003000a7213 */ /* 0x000fe20000000000 */
[----:B------:R-:W-:Y:S01]  /*2fd0*/  BSSY.RECONVERGENT B0, `(.L_x_22) ;  /* 0x0000038000007945 */ /* 0x000fe20003800200 */
[----:B--2---:R-:W-:-:S04]  /*2fe0*/  IABS R0, R6 ;  /* 0x0000000600007213 */ /* 0x004fc80000000000 */
[----:B------:R-:W2:Y:S08]  /*2ff0*/  I2F.RP R7, R0 ;  /* 0x0000000000077306 */ /* 0x000eb00000209400 */
[----:B--2---:R-:W2:Y:S02]  /*3000*/  MUFU.RCP R7, R7 ;  /* 0x0000000700077308 */ /* 0x004ea40000001000 */
[----:B--2---:R-:W-:-:S06]  /*3010*/  VIADD R4, R7, 0xffffffe ;  /* 0x0ffffffe07047836 */ /* 0x004fcc0000000000 */
[----:B------:R2:W4:Y:S02]  /*3020*/  F2I.FTZ.U32.TRUNC.NTZ R5, R4 ;  /* 0x0000000400057305 */ /* 0x000524000021f000 */
[----:B--2---:R-:W-:Y:S02]  /*3030*/  IMAD.MOV.U32 R4, RZ, RZ, RZ ;  /* 0x000000ffff047224 */ /* 0x004fe400078e00ff */
[----:B----4-:R-:W-:-:S04]  /*3040*/  IMAD.MOV R9, RZ, RZ, -R5 ;  /* 0x000000ffff097224 */ /* 0x010fc800078e0a05 */
[----:B------:R-:W-:-:S04]  /*3050*/  IMAD R9, R9, R0, RZ ;  /* 0x0000000009097224 */ /* 0x000fc800078e02ff */
[----:B------:R-:W-:-:S04]  /*3060*/  IMAD.HI.U32 R9, R5, R9, R4 ;  /* 0x0000000905097227 */ /* 0x000fc800078e0004 */
[----:B------:R-:W-:Y:S02]  /*3070*/  IMAD.MOV.U32 R5, RZ, RZ, R8 ;  /* 0x000000ffff057224 */ /* 0x000fe400078e0008 */
[----:B------:R-:W-:Y:S02]  /*3080*/  IMAD.MOV.U32 R8, RZ, RZ, R10 ;  /* 0x000000ffff087224 */ /* 0x000fe400078e000a */
[----:B------:R-:W-:-:S04]  /*3090*/  IMAD.HI.U32 R7, R9, R5, RZ ;  /* 0x0000000509077227 */ /* 0x000fc800078e00ff */
[----:B------:R-:W-:-:S04]  /*30a0*/  IMAD.HI.U32 R9, R9, R8, RZ ;  /* 0x0000000809097227 */ /* 0x000fc800078e00ff */
[----:B------:R-:W-:Y:S02]  /*30b0*/  IMAD.MOV R4, RZ, RZ, -R7 ;  /* 0x000000ffff047224 */ /* 0x000fe400078e0a07 */
[----:B------:R-:W-:Y:S02]  /*30c0*/  IMAD.MOV R11, RZ, RZ, -R9 ;  /* 0x000000ffff0b7224 */ /* 0x000fe400078e0a09 */
[C---:B------:R-:W-:Y:S01]  /*30d0*/  IMAD R5, R0.reuse, R4, R5 ;  /* 0x0000000400057224 */ /* 0x040fe200078e0205 */
[----:B------:R-:W-:Y:S01]  /*30e0*/  LOP3.LUT R4, R3, R6, RZ, 0x3c, !PT ;  /* 0x0000000603047212 */ /* 0x000fe200078e3cff */
[----:B------:R-:W-:-:S03]  /*30f0*/  IMAD R11, R0, R11, R8 ;  /* 0x0000000b000b7224 */ /* 0x000fc600078e0208 */
[C---:B------:R-:W-:Y:S02]  /*3100*/  ISETP.GT.U32.AND P0, PT, R0.reuse, R5, PT ;  /* 0x000000050000720c */ /* 0x040fe40003f04070 */
[----:B------:R-:W-:Y:S02]  /*3110*/  ISETP.GT.U32.AND P3, PT, R0, R11, PT ;  /* 0x0000000b0000720c */ /* 0x000fe40003f64070 */
[----:B------:R-:W-:-:S09]  /*3120*/  ISETP.GE.AND P5, PT, R4, RZ, PT ;  /* 0x000000ff0400720c */ /* 0x000fd20003fa6270 */
[--C-:B------:R-:W-:Y:S02]  /*3130*/  @!P0 IMAD.IADD R5, R5, 0x1, -R0.reuse ;  /* 0x0000000105058824 */ /* 0x100fe400078e0a00 */
[----:B------:R-:W-:Y:S02]  /*3140*/  @!P3 IMAD.IADD R11, R11, 0x1, -R0 ;  /* 0x000000010b0bb824 */ /* 0x000fe400078e0a00 */
[----:B------:R-:W-:Y:S01]  /*3150*/  @!P0 VIADD R7, R7, 0x1 ;  /* 0x0000000107078836 */ /* 0x000fe20000000000 */
[-C--:B------:R-:W-:Y:S01]  /*3160*/  ISETP.GE.U32.AND P1, PT, R5, R0.reuse, PT ;  /* 0x000000000500720c */ /* 0x080fe20003f26070 */
[----:B------:R-:W-:Y:S01]  /*3170*/  @!P3 VIADD R9, R9, 0x1 ;  /* 0x000000010909b836 */ /* 0x000fe20000000000 */
[----:B------:R-:W-:Y:S02]  /*3180*/  ISETP.GE.U32.AND P4, PT, R11, R0, PT ;  /* 0x000000000b00720c */ /* 0x000fe40003f86070 */
[----:B------:R-:W-:Y:S02]  /*3190*/  LOP3.LUT R0, R2, R6, RZ, 0x3c, !PT ;  /* 0x0000000602007212 */ /* 0x000fe400078e3cff */
[----:B------:R-:W-:-:S02]  /*31a0*/  ISETP.NE.AND P0, PT, R6, RZ, PT ;  /* 0x000000ff0600720c */ /* 0x000fc40003f05270 */
[----:B------:R-:W-:Y:S02]  /*31b0*/  ISETP.GE.AND P2, PT, R0, RZ, PT ;  /* 0x000000ff0000720c */ /* 0x000fe40003f46270 */
[----:B------:R-:W-:Y:S02]  /*31c0*/  LOP3.LUT R5, RZ, R6, RZ, 0x33, !PT ;  /* 0x00000006ff057212 */ /* 0x000fe400078e33ff */
[----:B------:R-:W2:Y:S01]  /*31d0*/  S2R R6, SR_TID.X ;  /* 0x0000000000067919 */ /* 0x000ea20000002100 */
[----:B------:R-:W-:Y:S02]  /*31e0*/  @P1 VIADD R7, R7, 0x1 ;  /* 0x0000000107071836 */ /* 0x000fe40000000000 */
[----:B------:R-:W-:Y:S02]  /*31f0*/  @P4 VIADD R9, R9, 0x1 ;  /* 0x0000000109094836 */ /* 0x000fe40000000000 */
[----:B------:R-:W-:Y:S02]  /*3200*/  IMAD.MOV.U32 R0, RZ, RZ, R7 ;  /* 0x000000ffff007224 */ /* 0x000fe400078e0007 */
[----:B------:R-:W-:-:S02]  /*3210*/  IMAD.MOV.U32 R4, RZ, RZ, R9 ;  /* 0x000000ffff047224 */ /* 0x000fc400078e0009 */
[----:B------:R-:W-:Y:S02]  /*3220*/  @!P2 IMAD.MOV R0, RZ, RZ, -R0 ;  /* 0x000000ffff00a224 */ /* 0x000fe400078e0a00 */
[----:B------:R-:W-:-:S03]  /*3230*/  @!P5 IMAD.MOV R4, RZ, RZ, -R4 ;  /* 0x000000ffff04d224 */ /* 0x000fc600078e0a04 */
[C---:B------:R-:W-:Y:S02]  /*3240*/  SEL R0, R5.reuse, R0, !P0 ;  /* 0x0000000005007207 */ /* 0x040fe40004000000 */
[----:B------:R-:W-:Y:S02]  /*3250*/  SEL R4, R5, R4, !P0 ;  /* 0x0000000405047207 */ /* 0x000fe40004000000 */
[----:B---3--:R-:W-:Y:S02]  /*3260*/  ISETP.GE.AND P0, PT, R0, UR6, PT ;  /* 0x0000000600007c0c */ /* 0x008fe4000bf06270 */
[----:B------:R-:W-:-:S11]  /*3270*/  ISETP.GE.AND P1, PT, R4, UR6, PT ;  /* 0x0000000604007c0c */ /* 0x000fd6000bf26270 */
[----:B------:R-:W-:Y:S05]  /*3280*/  @P0 BRA `(.L_x_23) ;  /* 0x0000000000300947 */ /* 0x000fea0003800000 */
[----:B------:R-:W1:Y:S01]  /*3290*/  LDCU UR7, c[0x0][0x3cc] ;  /* 0x00007980ff0777ac */ /* 0x000e620008000800 */
[----:B--2---:R-:W-:Y:S01]  /*32a0*/  IMAD.SHL.U32 R0, R6, 0x2, RZ ;  /* 0x0000000206007824 */ /* 0x004fe200078e00ff */
[----:B------:R-:W-:Y:S01]  /*32b0*/  F2FP.BF16.F32.PACK_AB R57, R57, R58 ;  /* 0x0000003a3939723e */ /* 0x000fe200000010ff */
[----:B------:R-:W2:Y:S03]  /*32c0*/  LDCU.64 UR4, c[0x0][0x3a0] ;  /* 0x00007400ff0477ac */ /* 0x000ea60008000a00 */
[----:B------:R-:W-:-:S05]  /*32d0*/  LOP3.LUT R0, R0, 0x6, RZ, 0xc0, !PT ;  /* 0x0000000600007812 */ /* 0x000fca00078ec0ff */
[----:B------:R-:W-:Y:S02]  /*32e0*/  IMAD.IADD R5, R59, 0x1, R0 ;  /* 0x000000013b057824 */ /* 0x000fe400078e0200 */
[----:B-1----:R-:W-:-:S05]  /*32f0*/  IMAD R2, R2, UR7, RZ ;  /* 0x0000000702027c24 */ /* 0x002fca000f8e02ff */
[----:B------:R-:W-:-:S04]  /*3300*/  IADD3 R5, P0, PT, R2, R5, RZ ;  /* 0x0000000502057210 */ /* 0x000fc80007f1e0ff */
[----:B------:R-:W-:Y:S02]  /*3310*/  LEA.HI.X.SX32 R2, R2, RZ, 0x1, P0 ;  /* 0x000000ff02027211 */ /* 0x000fe400000f0eff */
[----:B--2---:R-:W-:-:S04]  /*3320*/  LEA R4, P0, R5, UR4, 0x1 ;  /* 0x0000000405047c11 */ /* 0x004fc8000f8008ff */
[----:B------:R-:W-:-:S05]  /*3330*/  LEA.HI.X R5, R5, UR5, R2, 0x1, P0 ;  /* 0x0000000505057c11 */ /* 0x000fca00080f0c02 */
[----:B------:R3:W-:Y:S04]  /*3340*/  STG.E desc[UR8][R4.64], R57 ;  /* 0x0000003904007986 */ /* 0x0007e8000c101908 */
.L_x_23:
[----:B------:R-:W-:Y:S05]  /*3350*/  BSYNC.RECONVERGENT B0 ;  /* 0x0000000000007941 */ /* 0x000fea0003800200 */
.L_x_22:
[----:B------:R-:W-:Y:S05]  /*3360*/  @P1 EXIT ;  /* 0x000000000000194d */ /* 0x000fea0003800000 */
        /* <DEDUP_REMOVED lines=11> */
[----:B------:R-:W-:Y:S01]  /*3420*/  STG.E desc[UR8][R2.64], R55 ;  /* 0x0000003702007986 */ /* 0x000fe2000c101908 */
[----:B------:R-:W-:Y:S05]  /*3430*/  EXIT ;  /* 0x000000000000794d */ /* 0x000fea0003800000 */
.L_x_10:
[----:B------:R-:W-:Y:S02]  /*3440*/  IMAD.MOV.U32 R27, RZ, RZ, 0x1f ;  /* 0x0000001fff1b7424 */ /* 0x000fe400078e00ff */
[----:B------:R-:W-:-:S07]  /*3450*/  IMAD.MOV.U32 R18, RZ, RZ, -0x1 ;  /* 0xffffffffff127424 */ /* 0x000fce00078e00ff */
[----:B--23--:R-:W-:Y:S05]  /*3460*/  WARPSYNC.COLLECTIVE R18, `(.L_x_24) ;  /* 0x0000000012087348 */ /* 0x00cfea0003c00000 */
[----:B------:R1:W4:Y:S02]  /*3470*/  SHFL.IDX P1, R60, R19, R60, R27 ;  /* 0x0000003c133c7389 */ /* 0x000324000002001b */
[----:B-1234-:R-:W-:Y:S05]  /*3480*/  ENDCOLLECTIVE ;  /* 0x000000000000791b */ /* 0x01efea0003800000 */
.L_x_24:
[----:B------:R-:W-:Y:S01]  /*3490*/  IMAD.MOV.U32 R16, RZ, RZ, R60 ;  /* 0x000000ffff107224 */ /* 0x000fe200078e003c */
[----:B------:R-:W-:Y:S06]  /*34a0*/  BRA `(.L_x_25) ;  /* 0xffffffdc00a87947 */ /* 0x000fec000383ffff */
.L_x_13:
[----:B------:R-:W-:Y:S01]  /*34b0*/  BSSY B2, `(.L_x_26) ;  /* 0x0000006000027945 */ /* 0x000fe20003800000 */
[----:B------:R-:W-:Y:S02]  /*34c0*/  IMAD.MOV.U32 R27, RZ, RZ, 0x1f ;  /* 0x0000001fff1b7424 */ /* 0x000fe400078e00ff */
[----:B------:R-:W-:-:S07]  /*34d0*/  IMAD.MOV.U32 R18, RZ, RZ, -0x1 ;  /* 0xffffffffff127424 */ /* 0x000fce00078e00ff */
[----:B------:R-:W-:Y:S05]  /*34e0*/  WARPSYNC.COLLECTIVE R18, `(.L_x_27) ;  /* 0x0000000012087348 */ /* 0x000fea0003c00000 */
[----:B------:R1:W2:Y:S02]  /*34f0*/  SHFL.IDX P1, R60, R19, R60, R27 ;  /* 0x0000003c133c7389 */ /* 0x0002a4000002001b */
[----:B-12---:R-:W-:Y:S05]  /*3500*/  ENDCOLLECTIVE ;  /* 0x000000000000791b */ /* 0x006fea0003800000 */
.L_x_27:
[----:B------:R-:W-:Y:S05]  /*3510*/  BSYNC B2 ;  /* 0x0000000000027941 */ /* 0x000fea0003800000 */
.L_x_26:
[----:B------:R-:W-:Y:S05]  /*3520*/  BRA `(.L_x_28) ;  /* 0xffffffe0002c7947 */ /* 0x000fea000383ffff */
.L_x_16:
[----:B------:R-:W-:Y:S01]  /*3530*/  BSSY B2, `(.L_x_29) ;  /* 0x0000006000027945 */ /* 0x000fe20003800000 */
[----:B------:R-:W-:Y:S02]  /*3540*/  IMAD.MOV.U32 R27, RZ, RZ, 0x1f ;  /* 0x0000001fff1b7424 */ /* 0x000fe400078e00ff */
[----:B------:R-:W-:-:S07]  /*3550*/  IMAD.MOV.U32 R18, RZ, RZ, -0x1 ;  /* 0xffffffffff127424 */ /* 0x000fce00078e00ff */
[----:B------:R-:W-:Y:S05]  /*3560*/  WARPSYNC.COLLECTIVE R18, `(.L_x_30) ;  /* 0x0000000012087348 */ /* 0x000fea0003c00000 */
[----:B------:R1:W2:Y:S02]  /*3570*/  SHFL.IDX P1, R60, R19, R60, R27 ;  /* 0x0000003c133c7389 */ /* 0x0002a4000002001b */
[----:B-12---:R-:W-:Y:S05]  /*3580*/  ENDCOLLECTIVE ;  /* 0x000000000000791b */ /* 0x006fea0003800000 */
.L_x_30:
[----:B------:R-:W-:Y:S05]  /*3590*/  BSYNC B2 ;  /* 0x0000000000027941 */ /* 0x000fea0003800000 */
.L_x_29:
[----:B------:R-:W-:Y:S05]  /*35a0*/  BRA `(.L_x_31) ;  /* 0xffffffe000b47947 */ /* 0x000fea000383ffff */
.L_x_17:
[----:B------:R-:W-:Y:S01]  /*35b0*/  BSSY B0, `(.L_x_32) ;  /* 0x0000007000007945 */ /* 0x000fe20003800000 */
[----:B------:R-:W-:Y:S02]  /*35c0*/  IMAD.MOV.U32 R19, RZ, RZ, R29 ;  /* 0x000000ffff137224 */ /* 0x000fe400078e001d */
[----:B------:R-:W-:Y:S02]  /*35d0*/  IMAD.MOV.U32 R27, RZ, RZ, 0x1f ;  /* 0x0000001fff1b7424 */ /* 0x000fe400078e00ff */
[----:B------:R-:W-:-:S07]  /*35e0*/  IMAD.MOV.U32 R18, RZ, RZ, -0x1 ;  /* 0xffffffffff127424 */ /* 0x000fce00078e00ff */
[----:B------:R-:W-:Y:S05]  /*35f0*/  WARPSYNC.COLLECTIVE R18, `(.L_x_33) ;  /* 0x0000000012087348 */ /* 0x000fea0003c00000 */
[----:B------:R1:W2:Y:S02]  /*3600*/  SHFL.IDX P1, R60, R19, R60, R27 ;  /* 0x0000003c133c7389 */ /* 0x0002a4000002001b */
[----:B-12---:R-:W-:Y:S05]  /*3610*/  ENDCOLLECTIVE ;  /* 0x000000000000791b */ /* 0x006fea0003800000 */
.L_x_33:
[----:B------:R-:W-:Y:S05]  /*3620*/  BSYNC B0 ;  /* 0x0000000000007941 */ /* 0x000fea0003800000 */
.L_x_32:
[----:B------:R-:W1:Y:S01]  /*3630*/  LDC R25, c[0x0][0x3c4] ;  /* 0x0000f100ff197b82 */ /* 0x000e620000000800 */
[----:B------:R-:W2:Y:S01]  /*3640*/  I2F.RP R23, R21 ;  /* 0x0000001500177306 */ /* 0x000ea20000209400 */
[----:B------:R-:W-:-:S07]  /*3650*/  IMAD.IADD R30, R49, 0x1, R38 ;  /* 0x00000001311e7824 */ /* 0x000fce00078e0226 */
[----:B--2---:R-:W2:Y:S01]  /*3660*/  MUFU.RCP R23, R23 ;  /* 0x0000001700177308 */ /* 0x004ea20000001000 */
[----:B-1----:R-:W-:Y:S01]  /*3670*/  ISETP.GE.AND P2, PT, R60, R25, PT ;  /* 0x000000193c00720c */ /* 0x002fe20003f46270 */
[----:B--2---:R-:W-:-:S12]  /*3680*/  VIADD R24, R23, 0xffffffe ;  /* 0x0ffffffe17187836 */ /* 0x004fd80000000000 */
[----:B------:R-:W1:Y:S01]  /*3690*/  @!P2 LDC R29, c[0x0][0x3c8] ;  /* 0x0000f200ff1dab82 */ /* 0x000e620000000800 */
[----:B------:R-:W2:Y:S07]  /*36a0*/  @!P2 S2R R19, SR_CgaCtaId ;  /* 0x000000000013a919 */ /* 0x000eae0000008800 */
[----:B------:R-:W3:Y:S01]  /*36b0*/  @!P2 LDC.64 R16, c[0x0][0x380] ;  /* 0x0000e000ff10ab82 */ /* 0x000ee20000000a00 */
[----:B-1----:R-:W-:Y:S01]  /*36c0*/  @!P2 IMAD R31, R60, R29, RZ ;  /* 0x0000001d3c1fa224 */ /* 0x002fe200078e02ff */
[----:B------:R-:W-:-:S05]  /*36d0*/  @!P2 LOP3.LUT R60, R38, 0x70, RZ, 0xc0, !PT ;  /* 0x00000070263ca812 */ /* 0x000fca00078ec0ff */
[----:B------:R-:W-:Y:S01]  /*36e0*/  @!P2 IMAD R29, R33, 0x80, R60 ;  /* 0x00000080211da824 */ /* 0x000fe200078e023c */
[----:B------:R-:W-:-:S04]  /*36f0*/  @!P2 SHF.R.S32.HI R60, RZ, 0x1f, R31 ;  /* 0x0000001fff3ca819 */ /* 0x000fc8000001141f */
[----:B---3--:R-:W-:Y:S02]  /*3700*/  @!P2 IADD3 R16, P1, P4, R31, R16, R29 ;  /* 0x000000101f10a210 */ /* 0x008fe40007c3e01d */
[----:B------:R-:W-:Y:S02]  /*3710*/  @!P2 MOV R29, 0x400 ;  /* 0x00000400001da802 */ /* 0x000fe40000000f00 */
[----:B------:R-:W-:Y:S01]  /*3720*/  @!P2 IADD3.X R17, PT, PT, R60, R17, RZ, P1, P4 ;  /* 0x000000113c11a210 */ /* 0x000fe20000fe84ff */
[----:B------:R-:W-:Y:S02]  /*3730*/  @!P2 IMAD.MOV.U32 R18, RZ, RZ, R16 ;  /* 0x000000ffff12a224 */ /* 0x000fe400078e0010 */
[----:B------:R-:W-:-:S05]  /*3740*/  @!P2 VIADD R60, R29, 0x1000 ;  /* 0x000010001d3ca836 */ /* 0x000fca0000000000 */
[----:B--2---:R-:W-:Y:S01]  /*3750*/  @!P2 LEA R41, R19, R60, 0x18 ;  /* 0x0000003c1329a211 */ /* 0x004fe200078ec0ff */
[----:B------:R-:W-:Y:S02]  /*3760*/  @!P2 IMAD.MOV.U32 R19, RZ, RZ, R17 ;  /* 0x000000ffff13a224 */ /* 0x000fe400078e0011 */
[----:B------:R-:W1:Y:S02]  /*3770*/  F2I.FTZ.U32.TRUNC.NTZ R17, R24 ;  /* 0x0000001800117305 */ /* 0x000e64000021f000 */
[----:B------:R-:W-:-:S05]  /*3780*/  @!P2 IMAD.IADD R41, R41, 0x1, R38 ;  /* 0x000000012929a824 */ /* 0x000fca00078e0226 */
[----:B------:R-:W-:Y:S01]  /*3790*/  @!PT LDS RZ, [RZ] ;  /* 0x00000000fffff984 */ /* 0x000fe20000000800 */
[----:B------:R-:W-:Y:S01]  /*37a0*/  @!PT LDS RZ, [RZ] ;  /* 0x00000000fffff984 */ /* 0x000fe20000000800 */
[----:B------:R-:W-:Y:S01]  /*37b0*/  @!PT LDS RZ, [RZ] ;  /* 0x00000000fffff984 */ /* 0x000fe20000000800 */
[----:B------:R2:W-:Y:S01]  /*37c0*/  @!P2 LDGSTS.E.BYPASS.LTC128B.128 [R41], desc[UR8][R18.64] ;  /* 0x000000001229afae */ /* 0x0005e2000b981a08 */
[----:B-1----:R-:W-:-:S04]  /*37d0*/  IMAD.MOV R16, RZ, RZ, -R17 ;  /* 0x000000ffff107224 */ /* 0x002fc800078e0a11 */
[----:B------:R-:W-:Y:S02]  /*37e0*/  IMAD R27, R16, R21, RZ ;  /* 0x00000015101b7224 */ /* 0x000fe400078e02ff */
[----:B------:R-:W-:-:S04]  /*37f0*/  IMAD.MOV.U32 R16, RZ, RZ, RZ ;  /* 0x000000ffff107224 */ /* 0x000fc800078e00ff */
[----:B------:R-:W-:Y:S01]  /*3800*/  IMAD.HI.U32 R26, R17, R27, R16 ;  /* 0x0000001b111a7227 */ /* 0x000fe200078e0010 */
[----:B------:R-:W-:-:S05]  /*3810*/  SHF.R.U32.HI R16, RZ, 0xa, R30 ;  /* 0x0000000aff107819 */ /* 0x000fca000001161e */
[----:B------:R-:W-:-:S06]  /*3820*/  IMAD R17, R16, 0x4, R1 ;  /* 0x0000000410117824 */ /* 0x000fcc00078e0201 */
[----:B------:R-:W2:Y:S01]  /*3830*/  LDL R17, [R17] ;  /* 0x0000000011117983 */ /* 0x000ea20000100800 */
[----:B------:R-:W-:Y:S01]  /*3840*/  IMAD.MOV.U32 R23, RZ, RZ, R21 ;  /* 0x000000ffff177224 */ /* 0x000fe200078e0015 */
[--C-:B------:R-:W-:Y:S01]  /*3850*/  SHF.R.U32.HI R40, RZ, 0x5, R30.reuse ;  /* 0x00000005ff287819 */ /* 0x100fe2000001161e */
[----:B------:R-:W-:Y:S02]  /*3860*/  IMAD.MOV.U32 R27, RZ, RZ, 0x1f ;  /* 0x0000001fff1b7424 */ /* 0x000fe400078e00ff */
[----:B------:R-:W-:Y:S01]  /*3870*/  IMAD.IADD R28, R49, 0x1, R30 ;  /* 0x00000001311c7824 */ /* 0x000fe200078e021e */
[----:B------:R-:W-:-:S05]  /*3880*/  LOP3.LUT R40, R40, 0x3c, RZ, 0xc0, !PT ;  /* 0x0000003c28287812 */ /* 0x000fca00078ec0ff */
[----:B------:R-:W-:Y:S01]  /*3890*/  IMAD.MOV.U32 R60, RZ, RZ, R40 ;  /* 0x000000ffff3c7224 */ /* 0x000fe200078e0028 */
[----:B--2---:R-:W-:Y:S02]  /*38a0*/  IABS R18, R17 ;  /* 0x0000001100127213 */ /* 0x004fe40000000000 */
[----:B------:R-:W-:-:S04]  /*38b0*/  LOP3.LUT R16, R17, R22, RZ, 0x3c, !PT ;  /* 0x0000001611107212 */ /* 0x000fc800078e3cff */
[----:B------:R-:W-:Y:S01]  /*38c0*/  ISETP.GE.AND P3, PT, R16, RZ, PT ;  /* 0x000000ff1000720c */ /* 0x000fe20003f66270 */
[----:B------:R-:W-:-:S04]  /*38d0*/  IMAD.HI.U32 R16, R26, R18, RZ ;  /* 0x000000121a107227 */ /* 0x000fc800078e00ff */
[----:B------:R-:W-:-:S04]  /*38e0*/  IMAD.MOV R19, RZ, RZ, -R16 ;  /* 0x000000ffff137224 */ /* 0x000fc800078e0a10 */
[----:B------:R-:W-:-:S05]  /*38f0*/  IMAD R18, R21, R19, R18 ;  /* 0x0000001315127224 */ /* 0x000fca00078e0212 */
[----:B------:R-:W-:-:S13]  /*3900*/  ISETP.GT.U32.AND P1, PT, R23, R18, PT ;  /* 0x000000121700720c */ /* 0x000fda0003f24070 */
[----:B------:R-:W-:Y:S02]  /*3910*/  @!P1 IMAD.IADD R18, R18, 0x1, -R21 ;  /* 0x0000000112129824 */ /* 0x000fe400078e0a15 */
[----:B------:R-:W-:-:S03]  /*3920*/  @!P1 VIADD R16, R16, 0x1 ;  /* 0x0000000110109836 */ /* 0x000fc60000000000 */
[----:B------:R-:W-:Y:S01]  /*3930*/  ISETP.GE.U32.AND P2, PT, R18, R23, PT ;  /* 0x000000171200720c */ /* 0x000fe20003f46070 */
[----:B------:R-:W-:-:S12]  /*3940*/  IMAD.MOV.U32 R18, RZ, RZ, -0x1 ;  /* 0xffffffffff127424 */ /* 0x000fd800078e00ff */
[----:B------:R-:W-:-:S04]  /*3950*/  @P2 VIADD R16, R16, 0x1 ;  /* 0x0000000110102836 */ /* 0x000fc80000000000 */
[----:B------:R-:W-:-:S04]  /*3960*/  @!P3 IMAD.MOV R17, RZ, RZ, -R16 ;  /* 0x000000ffff11b224 */ /* 0x000fc800078e0a10 */
[----:B------:R-:W-:-:S05]  /*3970*/  @!P3 IMAD.MOV.U32 R16, RZ, RZ, R17 ;  /* 0x000000ffff10b224 */ /* 0x000fca00078e0011 */
[----:B------:R-:W-:-:S05]  /*3980*/  SEL R39, R20, R16, !P0 ;  /* 0x0000001014277207 */ /* 0x000fca0004000000 */
[----:B------:R-:W-:-:S07]  /*3990*/  IMAD.MOV.U32 R19, RZ, RZ, R39 ;  /* 0x000000ffff137224 */ /* 0x000fce00078e0027 */
[----:B------:R-:W-:Y:S05]  /*39a0*/  WARPSYNC.COLLECTIVE R18, `(.L_x_34) ;  /* 0x0000000012087348 */ /* 0x000fea0003c00000 */
[----:B------:R1:W2:Y:S02]  /*39b0*/  SHFL.IDX P1, R60, R19, R60, R27 ;  /* 0x0000003c133c7389 */ /* 0x0002a4000002001b */
[----:B-12---:R-:W-:Y:S05]  /*39c0*/  ENDCOLLECTIVE ;  /* 0x000000000000791b */ /* 0x006fea0003800000 */
.L_x_34:
[----:B------:R-:W-:-:S05]  /*39d0*/  IMAD.MOV.U32 R40, RZ, RZ, R60 ;  /* 0x000000ffff287224 */ /* 0x000fca00078e003c */
[----:B------:R-:W-:-:S13]  /*39e0*/  ISETP.GE.AND P1, PT, R40, R25, PT ;  /* 0x000000192800720c */ /* 0x000fda0003f26270 */
[----:B------:R-:W1:Y:S01]  /*39f0*/  @!P1 LDC R39, c[0x0][0x3c8] ;  /* 0x0000f200ff279b82 */ /* 0x000e620000000800 */
[----:B------:R-:W-:Y:S01]  /*3a00*/  @!P1 LOP3.LUT R61, R30, 0x70, RZ, 0xc0, !PT ;  /* 0x000000701e3d9812 */ /* 0x000fe200078ec0ff */
[----:B------:R-:W2:Y:S04]  /*3a10*/  @!P1 S2R R29, SR_CgaCtaId ;  /* 0x00000000001d9919 */ /* 0x000ea80000008800 */
[----:B------:R-:W-:Y:S02]  /*3a20*/  @!P1 IMAD R61, R33, 0x80, R61 ;  /* 0x00000080213d9824 */ /* 0x000fe400078e023d */
[----:B------:R-:W3:Y:S01]  /*3a30*/  @!P1 LDC.64 R16, c[0x0][0x380] ;  /* 0x0000e000ff109b82 */ /* 0x000ee20000000a00 */
[----:B-1----:R-:W-:-:S05]  /*3a40*/  @!P1 IMAD R39, R40, R39, RZ ;  /* 0x0000002728279224 */ /* 0x002fca00078e02ff */
[----:B------:R-:W-:Y:S02]  /*3a50*/  @!P1 SHF.R.S32.HI R40, RZ, 0x1f, R39 ;  /* 0x0000001fff289819 */ /* 0x000fe40000011427 */
[----:B---3--:R-:W-:Y:S02]  /*3a60*/  @!P1 IADD3 R18, P4, P5, R39, R16, R61 ;  /* 0x0000001027129210 */ /* 0x008fe40007d9e03d */
[----:B------:R-:W-:Y:S02]  /*3a70*/  @!P1 MOV R16, 0x400 ;  /* 0x0000040000109802 */ /* 0x000fe40000000f00 */
[----:B------:R-:W-:-:S03]  /*3a80*/  @!P1 IADD3.X R31, PT, PT, R40, R17, RZ, P4, P5 ;  /* 0x00000011281f9210 */ /* 0x000fc600027ea4ff */
[----:B------:R-:W-:Y:S02]  /*3a90*/  @!P1 VIADD R61, R16, 0x1000 ;  /* 0x00001000103d9836 */ /* 0x000fe40000000000 */
[----:B------:R-:W-:Y:S01]  /*3aa0*/  @!P1 IMAD.MOV.U32 R16, RZ, RZ, R18 ;  /* 0x000000ffff109224 */ /* 0x000fe200078e0012 */
[----:B------:R-:W-:Y:S01]  /*3ab0*/  SHF.R.U32.HI R18, RZ, 0xa, R28 ;  /* 0x0000000aff127819 */ /* 0x000fe2000001161c */
[----:B------:R-:W-:Y:S01]  /*3ac0*/  @!P1 IMAD.MOV.U32 R17, RZ, RZ, R31 ;  /* 0x000000ffff119224 */ /* 0x000fe200078e001f */
[----:B--2---:R-:W-:-:S03]  /*3ad0*/  @!P1 LEA R29, R29, R61, 0x18 ;  /* 0x0000003d1d1d9211 */ /* 0x004fc600078ec0ff */
[----:B------:R-:W-:Y:S02]  /*3ae0*/  IMAD R19, R18, 0x4, R1 ;  /* 0x0000000412137824 */ /* 0x000fe400078e0201 */
[----:B------:R-:W-:-:S04]  /*3af0*/  @!P1 IMAD.IADD R29, R29, 0x1, R30 ;  /* 0x000000011d1d9824 */ /* 0x000fc800078e021e */
[----:B------:R-:W2:Y:S04]  /*3b00*/  LDL R19, [R19] ;  /* 0x0000000013137983 */ /* 0x000ea80000100800 */
[----:B------:R-:W-:Y:S01]  /*3b10*/  @!PT LDS RZ, [RZ] ;  /* 0x00000000fffff984 */ /* 0x000fe20000000800 */
[----:B------:R-:W-:Y:S01]  /*3b20*/  @!PT LDS RZ, [RZ] ;  /* 0x00000000fffff984 */ /* 0x000fe20000000800 */
[----:B------:R-:W-:Y:S01]  /*3b30*/  @!PT LDS RZ, [RZ] ;  /* 0x00000000fffff984 */ /* 0x000fe20000000800 */
[----:B------:R1:W-:Y:S01]  /*3b40*/  @!P1 LDGSTS.E.BYPASS.LTC128B.128 [R29], desc[UR8][R16.64] ;  /* 0x00000000101d9fae */ /* 0x0003e2000b981a08 */
[----:B------:R-:W-:-:S04]  /*3b50*/  SHF.R.U32.HI R60, RZ, 0x5, R28 ;  /* 0x00000005ff3c7819 */ /* 0x000fc8000001161c */
[----:B------:R-:W-:Y:S02]  /*3b60*/  LOP3.LUT R60, R60, 0x3c, RZ, 0xc0, !PT ;  /* 0x0000003c3c3c7812 */ /* 0x000fe400078ec0ff */
[----:B--2---:R-:W-:Y:S02]  /*3b70*/  IABS R24, R19 ;  /* 0x0000001300187213 */ /* 0x004fe40000000000 */
[----:B------:R-:W-:-:S04]  /*3b80*/  LOP3.LUT R18, R19, R22, RZ, 0x3c, !PT ;  /* 0x0000001613127212 */ /* 0x000fc800078e3cff */
[----:B------:R-:W-:Y:S01]  /*3b90*/  ISETP.GE.AND P3, PT, R18, RZ, PT ;  /* 0x000000ff1200720c */ /* 0x000fe20003f66270 */
[----:B------:R-:W-:-:S04]  /*3ba0*/  IMAD.HI.U32 R18, R26, R24, RZ ;  /* 0x000000181a127227 */ /* 0x000fc800078e00ff */
[----:B------:R-:W-:-:S04]  /*3bb0*/  IMAD.MOV R27, RZ, RZ, -R18 ;  /* 0x000000ffff1b7224 */ /* 0x000fc800078e0a12 */
[----:B------:R-:W-:-:S05]  /*3bc0*/  IMAD R24, R21, R27, R24 ;  /* 0x0000001b15187224 */ /* 0x000fca00078e0218 */
[----:B------:R-:W-:-:S13]  /*3bd0*/  ISETP.GT.U32.AND P1, PT, R23, R24, PT ;  /* 0x000000181700720c */ /* 0x000fda0003f24070 */
[----:B------:R-:W-:-:S05]  /*3be0*/  @!P1 IMAD.IADD R24, R24, 0x1, -R21 ;  /* 0x0000000118189824 */ /* 0x000fca00078e0a15 */
[----:B------:R-:W-:Y:S01]  /*3bf0*/  ISETP.GE.U32.AND P2, PT, R24, R23, PT ;  /* 0x000000171800720c */ /* 0x000fe20003f46070 */
[----:B------:R-:W-:-:S12]  /*3c00*/  @!P1 VIADD R18, R18, 0x1 ;  /* 0x0000000112129836 */ /* 0x000fd80000000000 */
[----:B------:R-:W-:-:S04]  /*3c10*/  @P2 VIADD R18, R18, 0x1 ;  /* 0x0000000112122836 */ /* 0x000fc80000000000 */
[----:B------:R-:W-:-:S04]  /*3c20*/  @!P3 IMAD.MOV R19, RZ, RZ, -R18 ;  /* 0x000000ffff13b224 */ /* 0x000fc800078e0a12 */
[----:B------:R-:W-:Y:S02]  /*3c30*/  @!P3 IMAD.MOV.U32 R18, RZ, RZ, R19 ;  /* 0x000000ffff12b224 */ /* 0x000fe400078e0013 */
[----:B------:R-:W-:-:S03]  /*3c40*/  IMAD.MOV.U32 R27, RZ, RZ, 0x1f ;  /* 0x0000001fff1b7424 */ /* 0x000fc600078e00ff */
[----:B------:R-:W-:Y:S01]  /*3c50*/  SEL R19, R20, R18, !P0 ;  /* 0x0000001214137207 */ /* 0x000fe20004000000 */
[----:B------:R-:W-:Y:S02]  /*3c60*/  IMAD.MOV.U32 R18, RZ, RZ, -0x1 ;  /* 0xffffffffff127424 */ /* 0x000fe400078e00ff */
[----:B-1----:R-:W-:-:S07]  /*3c70*/  IMAD.IADD R24, R49, 0x1, R28 ;  /* 0x0000000131187824 */ /* 0x002fce00078e021c */
[----:B------:R-:W-:Y:S05]  /*3c80*/  WARPSYNC.COLLECTIVE R18, `(.L_x_35) ;  /* 0x0000000012087348 */ /* 0x000fea0003c00000 */
[----:B------:R1:W2:Y:S02]  /*3c90*/  SHFL.IDX P1, R60, R19, R60, R27 ;  /* 0x0000003c133c7389 */ /* 0x0002a4000002001b */
[----:B-12---:R-:W-:Y:S05]  /*3ca0*/  ENDCOLLECTIVE ;  /* 0x000000000000791b */ /* 0x006fea0003800000 */
.L_x_35:
[----:B------:R-:W-:-:S05]  /*3cb0*/  SHF.R.U32.HI R18, RZ, 0xa, R24 ;  /* 0x0000000aff127819 */ /* 0x000fca0000011618 */
[----:B------:R-:W-:-:S05]  /*3cc0*/  IMAD R18, R18, 0x4, R1 ;  /* 0x0000000412127824 */ /* 0x000fca00078e0201 */
[----:B------:R1:W2:Y:S01]  /*3cd0*/  LDL R19, [R18] ;  /* 0x0000000012137983 */ /* 0x0002a20000100800 */
[----:B------:R-:W-:-:S05]  /*3ce0*/  IMAD.MOV.U32 R38, RZ, RZ, R60 ;  /* 0x000000ffff267224 */ /* 0x000fca00078e003c */
[----:B------:R-:W-:-:S13]  /*3cf0*/  ISETP.GE.AND P1, PT, R38, R25, PT ;  /* 0x000000192600720c */ /* 0x000fda0003f26270 */
[----:B------:R-:W3:Y:S08]  /*3d00*/  @!P1 LDC R39, c[0x0][0x3c8] ;  /* 0x0000f200ff279b82 */ /* 0x000ef00000000800 */
[----:B------:R-:W4:Y:S01]  /*3d10*/  @!P1 LDC.64 R16, c[0x0][0x380] ;  /* 0x0000e000ff109b82 */ /* 0x000f220000000a00 */
[----:B------:R-:W-:-:S05]  /*3d20*/  @!P1 LOP3.LUT R30, R28, 0x70, RZ, 0xc0, !PT ;  /* 0x000000701c1e9812 */ /* 0x000fca00078ec0ff */
[----:B------:R-:W-:Y:S02]  /*3d30*/  @!P1 IMAD R30, R33, 0x80, R30 ;  /* 0x00000080211e9824 */ /* 0x000fe400078e021e */
[----:B---3--:R-:W-:-:S05]  /*3d40*/  @!P1 IMAD R39, R38, R39, RZ ;  /* 0x0000002726279224 */ /* 0x008fca00078e02ff */
[----:B----4-:R-:W-:Y:S02]  /*3d50*/  @!P1 IADD3 R30, P3, P5, R39, R16, R30 ;  /* 0x00000010271e9210 */ /* 0x010fe40007d7e01e */
[----:B------:R-:W3:Y:S01]  /*3d60*/  @!P1 S2R R16, SR_CgaCtaId ;  /* 0x0000000000109919 */ /* 0x000ee20000008800 */
[----:B------:R-:W-:-:S04]  /*3d70*/  @!P1 SHF.R.S32.HI R38, RZ, 0x1f, R39 ;  /* 0x0000001fff269819 */ /* 0x000fc80000011427 */
[----:B------:R-:W-:Y:S02]  /*3d80*/  @!P1 IADD3.X R39, PT, PT, R38, R17, RZ, P3, P5 ;  /* 0x0000001126279210 */ /* 0x000fe40001fea4ff */
[----:B------:R-:W-:-:S05]  /*3d90*/  @!P1 MOV R17, 0x400 ;  /* 0x0000040000119802 */ /* 0x000fca0000000f00 */
[----:B------:R-:W-:-:S05]  /*3da0*/  @!P1 VIADD R17, R17, 0x1000 ;  /* 0x0000100011119836 */ /* 0x000fca0000000000 */
[----:B---3--:R-:W-:-:S05]  /*3db0*/  @!P1 LEA R27, R16, R17, 0x18 ;  /* 0x00000011101b9211 */ /* 0x008fca00078ec0ff */
[----:B------:R-:W-:Y:S02]  /*3dc0*/  @!P1 IMAD.IADD R27, R27, 0x1, R28 ;  /* 0x000000011b1b9824 */ /* 0x000fe400078e021c */
[----:B------:R-:W-:Y:S02]  /*3dd0*/  @!P1 IMAD.MOV.U32 R16, RZ, RZ, R30 ;  /* 0x000000ffff109224 */ /* 0x000fe400078e001e */
[----:B------:R-:W-:-:S05]  /*3de0*/  @!P1 IMAD.MOV.U32 R17, RZ, RZ, R39 ;  /* 0x000000ffff119224 */ /* 0x000fca00078e0027 */
[----:B------:R-:W-:Y:S01]  /*3df0*/  @!PT LDS RZ, [RZ] ;  /* 0x00000000fffff984 */ /* 0x000fe20000000800 */
[----:B------:R-:W-:Y:S01]  /*3e00*/  @!PT LDS RZ, [RZ] ;  /* 0x00000000fffff984 */ /* 0x000fe20000000800 */
[----:B------:R-:W-:Y:S01]  /*3e10*/  @!PT LDS RZ, [RZ] ;  /* 0x00000000fffff984 */ /* 0x000fe20000000800 */
[----:B------:R3:W-:Y:S01]  /*3e20*/  @!P1 LDGSTS.E.BYPASS.LTC128B.128 [R27], desc[UR8][R16.64] ;  /* 0x00000000101b9fae */ /* 0x0007e2000b981a08 */
[----:B------:R-:W-:Y:S01]  /*3e30*/  SHF.R.U32.HI R60, RZ, 0x5, R24 ;  /* 0x00000005ff3c7819 */ /* 0x000fe20000011618 */
[----:B-1----:R-:W-:-:S03]  /*3e40*/  IMAD.MOV.U32 R18, RZ, RZ, -0x1 ;  /* 0xffffffffff127424 */ /* 0x002fc600078e00ff */
[----:B------:R-:W-:Y:S01]  /*3e50*/  LOP3.LUT R60, R60, 0x3c, RZ, 0xc0, !PT ;  /* 0x0000003c3c3c7812 */ /* 0x000fe200078ec0ff */
[----:B---3--:R-:W-:Y:S01]  /*3e60*/  IMAD.MOV.U32 R27, RZ, RZ, 0x1f ;  /* 0x0000001fff1b7424 */ /* 0x008fe200078e00ff */
[----:B--2---:R-:W-:Y:S02]  /*3e70*/  IABS R28, R19 ;  /* 0x00000013001c7213 */ /* 0x004fe40000000000 */
[----:B------:R-:W-:-:S03]  /*3e80*/  LOP3.LUT R19, R19, R22, RZ, 0x3c, !PT ;  /* 0x0000001613137212 */ /* 0x000fc600078e3cff */
[----:B------:R-:W-:Y:S01]  /*3e90*/  IMAD.MOV.U32 R22, RZ, RZ, R28 ;  /* 0x000000ffff167224 */ /* 0x000fe200078e001c */
[----:B------:R-:W-:-:S03]  /*3ea0*/  ISETP.GE.AND P3, PT, R19, RZ, PT ;  /* 0x000000ff1300720c */ /* 0x000fc60003f66270 */
        /* <DEDUP_REMOVED lines=9> */
[----:B------:R-:W-:-:S05]  /*3f40*/  @!P3 IMAD.MOV.U32 R19, RZ, RZ, R21 ;  /* 0x000000ffff13b224 */ /* 0x000fca00078e0015 */
[----:B------:R-:W-:-:S07]  /*3f50*/  SEL R19, R20, R19, !P0 ;  /* 0x0000001314137207 */ /* 0x000fce0004000000 */
[----:B------:R-:W-:Y:S05]  /*3f60*/  WARPSYNC.COLLECTIVE R18, `(.L_x_36) ;  /* 0x0000000012087348 */ /* 0x000fea0003c00000 */
[----:B------:R1:W2:Y:S02]  /*3f70*/  SHFL.IDX P1, R60, R19, R60, R27 ;  /* 0x0000003c133c7389 */ /* 0x0002a4000002001b */
[----:B-12---:R-:W-:Y:S05]  /*3f80*/  ENDCOLLECTIVE ;  /* 0x000000000000791b */ /* 0x006fea0003800000 */
.L_x_36:
[----:B------:R-:W-:Y:S01]  /*3f90*/  IMAD.MOV.U32 R20, RZ, RZ, R60 ;  /* 0x000000ffff147224 */ /* 0x000fe200078e003c */
[----:B------:R-:W-:Y:S06]  /*3fa0*/  BRA `(.L_x_37) ;  /* 0xffffffe000fc7947 */ /* 0x000fec000383ffff */
.L_x_38:
[----:B------:R-:W-:-:S00]  /*3fb0*/  BRA `(.L_x_38) ;  /* 0xfffffffc00fc7947 */ /* 0x000fc0000383ffff */
[----:B------:R-:W-:-:S00]  /*3fc0*/  NOP ;  /* 0x0000000000007918 */ /* 0x000fc00000000000 */
        /* <DEDUP_REMOVED lines=11> */
.L_x_39:


//--------------------- .nv.shared._Z26fused_moe_w8a8_smem_kernelILi16ELi32ELi8ELi4ELi1ELi4EEvPK13__nv_fp8_e4m3PKfS2_S4_P13__nv_bfloat16PKiS8_S8_iiii --------------------------
	.section	.nv.shared._Z26fused_moe_w8a8_smem_kernelILi16ELi32ELi8ELi4ELi1ELi4EEvPK13__nv_fp8_e4m3PKfS2_S4_P13__nv_bfloat16PKiS8_S8_iiii,"aw",@nobits
	.sectionflags	@""
	.align	128
.nv.shared._Z26fused_moe_w8a8_smem_kernelILi16ELi32ELi8ELi4ELi1ELi4EEvPK13__nv_fp8_e4m3PKfS2_S4_P13__nv_bfloat16PKiS8_S8_iiii:
	.zero		7168


//--------------------- .nv.shared.reserved.0     --------------------------
	.section	.nv.shared.reserved.0,"aw",@nobits
	.weak		__nv_reservedSMEM_offset_0_alias
	.size		__nv_reservedSMEM_offset_0_alias, 0, 64
	.other		__nv_reservedSMEM_offset_0_alias,@"STO_CUDA_RESERVED_SHARED STV_DEFAULT"
__nv_reservedSMEM_offset_0_alias:
	.zero		0
	.zero		64


//--------------------- .nv.constant0._Z26fused_moe_w8a8_smem_kernelILi16ELi32ELi8ELi4ELi1ELi4EEvPK13__nv_fp8_e4m3PKfS2_S4_P13__nv_bfloat16PKiS8_S8_iiii --------------------------
	.section	.nv.constant0._Z26fused_moe_w8a8_smem_kernelILi16ELi32ELi8ELi4ELi1ELi4EEvPK13__nv_fp8_e4m3PKfS2_S4_P13__nv_bfloat16PKiS8_S8_iiii,"a",@progbits
	.sectionflags	@""
	.align	4
.nv.constant0._Z26fused_moe_w8a8_smem_kernelILi16ELi32ELi8ELi4ELi1ELi4EEvPK13__nv_fp8_e4m3PKfS2_S4_P13__nv_bfloat16PKiS8_S8_iiii:
	.zero		976


//--------------------- SYMBOLS --------------------------

	.type		.nv.reservedSmem.offset0,@object
	.size		.nv.reservedSmem.offset0,0x4
	.type		.nv.reservedSmem.cap,@object
	.size		.nv.reservedSmem.cap,0x4
